//
// Generated by NVIDIA NVVM Compiler
//
// Compiler Build ID: CL-36424714
// Cuda compilation tools, release 13.0, V13.0.88
// Based on NVVM 20.0.0
//

.version 9.0
.target sm_100
.address_size 64

	// .globl	my_kernel_kernel0
// _ZZ17my_kernel_kernel0E18PaddedInput_shared has been demoted
// _ZZ17my_kernel_kernel0E18placeholder_shared has been demoted

.visible .entry my_kernel_kernel0(
	.param .u64 .ptr .align 1 my_kernel_kernel0_param_0,
	.param .u64 .ptr .align 1 my_kernel_kernel0_param_1,
	.param .u64 .ptr .align 1 my_kernel_kernel0_param_2,
	.param .u64 .ptr .align 1 my_kernel_kernel0_param_3
)
{
	.local .align 16 .b8 	__local_depot0[11520];
	.reg .b64 	%SP;
	.reg .b64 	%SPL;
	.reg .pred 	%p<56>;
	.reg .b16 	%rs<26>;
	.reg .b32 	%r<123>;
	.reg .b32 	%f<635>;
	.reg .b64 	%rd<37>;
	// demoted variable
	.shared .align 4 .b8 _ZZ17my_kernel_kernel0E18PaddedInput_shared[10800];
	// demoted variable
	.shared .align 4 .b8 _ZZ17my_kernel_kernel0E18placeholder_shared[6144];
	mov.u64 	%SPL, __local_depot0;
	add.u64 	%rd1, %SPL, 0;
	mov.b32 	%r113, 0;
$L__BB0_1:
	mul.wide.u32 	%rd14, %r113, 4;
	add.s64 	%rd15, %rd1, %rd14;
	mov.b32 	%r39, 0;
	st.local.u32 	[%rd15], %r39;
	st.local.u32 	[%rd15+5760], %r39;
	st.local.u32 	[%rd15+128], %r39;
	st.local.u32 	[%rd15+5888], %r39;
	st.local.u32 	[%rd15+256], %r39;
	st.local.u32 	[%rd15+6016], %r39;
	st.local.u32 	[%rd15+384], %r39;
	st.local.u32 	[%rd15+6144], %r39;
	st.local.u32 	[%rd15+512], %r39;
	st.local.u32 	[%rd15+6272], %r39;
	st.local.u32 	[%rd15+640], %r39;
	st.local.u32 	[%rd15+6400], %r39;
	st.local.u32 	[%rd15+768], %r39;
	st.local.u32 	[%rd15+6528], %r39;
	st.local.u32 	[%rd15+896], %r39;
	st.local.u32 	[%rd15+6656], %r39;
	st.local.u32 	[%rd15+1024], %r39;
	st.local.u32 	[%rd15+6784], %r39;
	st.local.u32 	[%rd15+1152], %r39;
	st.local.u32 	[%rd15+6912], %r39;
	st.local.u32 	[%rd15+1280], %r39;
	st.local.u32 	[%rd15+7040], %r39;
	st.local.u32 	[%rd15+1408], %r39;
	st.local.u32 	[%rd15+7168], %r39;
	st.local.u32 	[%rd15+1536], %r39;
	st.local.u32 	[%rd15+7296], %r39;
	st.local.u32 	[%rd15+1664], %r39;
	st.local.u32 	[%rd15+7424], %r39;
	st.local.u32 	[%rd15+1792], %r39;
	st.local.u32 	[%rd15+7552], %r39;
	st.local.u32 	[%rd15+1920], %r39;
	st.local.u32 	[%rd15+7680], %r39;
	st.local.u32 	[%rd15+2048], %r39;
	st.local.u32 	[%rd15+7808], %r39;
	st.local.u32 	[%rd15+2176], %r39;
	st.local.u32 	[%rd15+7936], %r39;
	st.local.u32 	[%rd15+2304], %r39;
	st.local.u32 	[%rd15+8064], %r39;
	st.local.u32 	[%rd15+2432], %r39;
	st.local.u32 	[%rd15+8192], %r39;
	st.local.u32 	[%rd15+2560], %r39;
	st.local.u32 	[%rd15+8320], %r39;
	st.local.u32 	[%rd15+2688], %r39;
	st.local.u32 	[%rd15+8448], %r39;
	st.local.u32 	[%rd15+2816], %r39;
	st.local.u32 	[%rd15+8576], %r39;
	st.local.u32 	[%rd15+2944], %r39;
	st.local.u32 	[%rd15+8704], %r39;
	st.local.u32 	[%rd15+3072], %r39;
	st.local.u32 	[%rd15+8832], %r39;
	st.local.u32 	[%rd15+3200], %r39;
	st.local.u32 	[%rd15+8960], %r39;
	st.local.u32 	[%rd15+3328], %r39;
	st.local.u32 	[%rd15+9088], %r39;
	st.local.u32 	[%rd15+3456], %r39;
	st.local.u32 	[%rd15+9216], %r39;
	st.local.u32 	[%rd15+3584], %r39;
	st.local.u32 	[%rd15+9344], %r39;
	st.local.u32 	[%rd15+3712], %r39;
	st.local.u32 	[%rd15+9472], %r39;
	st.local.u32 	[%rd15+3840], %r39;
	st.local.u32 	[%rd15+9600], %r39;
	st.local.u32 	[%rd15+3968], %r39;
	st.local.u32 	[%rd15+9728], %r39;
	st.local.u32 	[%rd15+4096], %r39;
	st.local.u32 	[%rd15+9856], %r39;
	st.local.u32 	[%rd15+4224], %r39;
	st.local.u32 	[%rd15+9984], %r39;
	st.local.u32 	[%rd15+4352], %r39;
	st.local.u32 	[%rd15+10112], %r39;
	st.local.u32 	[%rd15+4480], %r39;
	st.local.u32 	[%rd15+10240], %r39;
	st.local.u32 	[%rd15+4608], %r39;
	st.local.u32 	[%rd15+10368], %r39;
	st.local.u32 	[%rd15+4736], %r39;
	st.local.u32 	[%rd15+10496], %r39;
	st.local.u32 	[%rd15+4864], %r39;
	st.local.u32 	[%rd15+10624], %r39;
	st.local.u32 	[%rd15+4992], %r39;
	st.local.u32 	[%rd15+10752], %r39;
	st.local.u32 	[%rd15+5120], %r39;
	st.local.u32 	[%rd15+10880], %r39;
	st.local.u32 	[%rd15+5248], %r39;
	st.local.u32 	[%rd15+11008], %r39;
	st.local.u32 	[%rd15+5376], %r39;
	st.local.u32 	[%rd15+11136], %r39;
	st.local.u32 	[%rd15+5504], %r39;
	st.local.u32 	[%rd15+11264], %r39;
	st.local.u32 	[%rd15+5632], %r39;
	st.local.u32 	[%rd15+11392], %r39;
	add.s32 	%r113, %r113, 1;
	setp.ne.s32 	%p1, %r113, 32;
	@%p1 bra 	$L__BB0_1;
	mov.b32 	%r114, 0;
$L__BB0_3:
	bar.sync 	0;
	mul.lo.s32 	%r4, %r114, 12;
	mov.b32 	%r115, 0;
$L__BB0_4:
	mov.u32 	%r6, %tid.x;
	mul.lo.s32 	%r7, %r6, 3;
	mad.lo.s32 	%r8, %r115, 30, %r7;
	mul.lo.s32 	%r43, %r6, 36;
	mad.lo.s32 	%r9, %r115, 360, %r43;
	mad.lo.s32 	%r10, %r115, 10, %r6;
	shl.b32 	%r11, %r115, 1;
	mov.b32 	%r116, 0;
$L__BB0_5:
	ld.param.u64 	%rd32, [my_kernel_kernel0_param_0];
	cvta.to.global.u64 	%rd2, %rd32;
	setp.gt.u32 	%p2, %r10, 74;
	cvt.u16.u32 	%rs1, %r116;
	and.b16  	%rs2, %rs1, 255;
	mul.lo.s16 	%rs3, %rs2, 171;
	shr.u16 	%rs4, %rs3, 11;
	cvt.u32.u16 	%r13, %rs4;
	add.s32 	%r14, %r8, %r13;
	setp.gt.u32 	%p3, %r14, 224;
	add.s32 	%r15, %r9, %r116;
	setp.gt.u32 	%p4, %r15, 2699;
	or.pred  	%p5, %p3, %p4;
	or.pred  	%p6, %p5, %p2;
	@%p6 bra 	$L__BB0_7;
	add.s32 	%r44, %r7, %r13;
	cvt.u16.u32 	%rs5, %r44;
	mul.hi.u16 	%rs6, %rs5, 8739;
	shr.u16 	%rs7, %rs6, 1;
	cvt.u32.u16 	%r45, %rs7;
	add.s32 	%r46, %r11, %r45;
	mul.hi.u32 	%r47, %r46, -2004318071;
	shr.u32 	%r48, %r47, 3;
	mul.lo.s32 	%r49, %r48, 15;
	sub.s32 	%r50, %r46, %r49;
	mul.lo.s16 	%rs8, %rs7, 15;
	sub.s16 	%rs9, %rs5, %rs8;
	mul.wide.u16 	%r51, %rs9, 768;
	mul.lo.s16 	%rs13, %rs4, 12;
	sub.s16 	%rs14, %rs1, %rs13;
	cvt.u32.u16 	%r52, %rs14;
	and.b32  	%r53, %r52, 255;
	add.s32 	%r54, %r4, %r53;
	add.s32 	%r55, %r54, %r51;
	mad.lo.s32 	%r56, %r50, 11520, %r55;
	mul.wide.u32 	%rd16, %r56, 4;
	add.s64 	%rd17, %rd2, %rd16;
	ld.global.nc.f32 	%f155, [%rd17];
	mul.wide.u16 	%r57, %rs9, 12;
	add.s32 	%r58, %r57, %r53;
	mad.lo.s32 	%r59, %r50, 180, %r58;
	shl.b32 	%r60, %r59, 2;
	mov.u32 	%r61, _ZZ17my_kernel_kernel0E18PaddedInput_shared;
	add.s32 	%r62, %r61, %r60;
	st.shared.f32 	[%r62], %f155;
$L__BB0_7:
	setp.gt.u32 	%p7, %r14, 224;
	setp.gt.u32 	%p8, %r10, 74;
	add.s32 	%r63, %r15, -2699;
	setp.lt.u32 	%p9, %r63, -2700;
	or.pred  	%p10, %p7, %p8;
	or.pred  	%p11, %p10, %p9;
	@%p11 bra 	$L__BB0_9;
	add.s16 	%rs15, %rs1, 1;
	and.b16  	%rs16, %rs15, 255;
	mul.lo.s16 	%rs17, %rs16, 171;
	shr.u16 	%rs18, %rs17, 11;
	cvt.u32.u16 	%r64, %rs18;
	add.s32 	%r65, %r7, %r64;
	cvt.u16.u32 	%rs19, %r65;
	mul.hi.u16 	%rs20, %rs19, 8739;
	shr.u16 	%rs21, %rs20, 1;
	cvt.u32.u16 	%r66, %rs21;
	add.s32 	%r67, %r11, %r66;
	mul.hi.u32 	%r68, %r67, -2004318071;
	shr.u32 	%r69, %r68, 3;
	mul.lo.s32 	%r70, %r69, 15;
	sub.s32 	%r71, %r67, %r70;
	mul.lo.s16 	%rs22, %rs21, 15;
	sub.s16 	%rs23, %rs19, %rs22;
	mul.wide.u16 	%r72, %rs23, 768;
	mul.lo.s16 	%rs24, %rs18, 12;
	sub.s16 	%rs25, %rs15, %rs24;
	cvt.u32.u16 	%r73, %rs25;
	and.b32  	%r74, %r73, 255;
	add.s32 	%r75, %r4, %r74;
	add.s32 	%r76, %r75, %r72;
	mad.lo.s32 	%r77, %r71, 11520, %r76;
	mul.wide.u32 	%rd18, %r77, 4;
	add.s64 	%rd19, %rd2, %rd18;
	ld.global.nc.f32 	%f156, [%rd19];
	mul.wide.u16 	%r78, %rs23, 12;
	add.s32 	%r79, %r78, %r74;
	mad.lo.s32 	%r80, %r71, 180, %r79;
	shl.b32 	%r81, %r80, 2;
	mov.u32 	%r82, _ZZ17my_kernel_kernel0E18PaddedInput_shared;
	add.s32 	%r83, %r82, %r81;
	st.shared.f32 	[%r83], %f156;
$L__BB0_9:
	add.s32 	%r116, %r116, 2;
	setp.ne.s32 	%p12, %r116, 36;
	@%p12 bra 	$L__BB0_5;
	add.s32 	%r115, %r115, 1;
	setp.ne.s32 	%p13, %r115, 8;
	@%p13 bra 	$L__BB0_4;
	mul.lo.s32 	%r18, %r114, 1536;
	mov.b32 	%r117, 0;
$L__BB0_12:
	ld.param.u64 	%rd33, [my_kernel_kernel0_param_1];
	mad.lo.s32 	%r20, %r117, 30, %r7;
	mad.lo.s32 	%r85, %r117, 10, %r6;
	setp.gt.u32 	%p14, %r85, 511;
	add.s32 	%r86, %r20, %r18;
	setp.gt.u32 	%p15, %r20, 1535;
	or.pred  	%p16, %p15, %p14;
	cvta.to.global.u64 	%rd20, %rd33;
	mul.wide.u32 	%rd21, %r86, 4;
	add.s64 	%rd3, %rd20, %rd21;
	shl.b32 	%r87, %r20, 2;
	mov.u32 	%r88, _ZZ17my_kernel_kernel0E18placeholder_shared;
	add.s32 	%r22, %r88, %r87;
	@%p16 bra 	$L__BB0_14;
	ld.global.nc.f32 	%f157, [%rd3];
	st.shared.f32 	[%r22], %f157;
$L__BB0_14:
	setp.gt.u32 	%p17, %r85, 511;
	setp.gt.u32 	%p18, %r20, 1534;
	or.pred  	%p19, %p18, %p17;
	@%p19 bra 	$L__BB0_16;
	ld.global.nc.f32 	%f158, [%rd3+4];
	st.shared.f32 	[%r22+4], %f158;
$L__BB0_16:
	setp.gt.u32 	%p20, %r85, 511;
	setp.gt.u32 	%p21, %r20, 1533;
	or.pred  	%p22, %p21, %p20;
	@%p22 bra 	$L__BB0_18;
	ld.global.nc.f32 	%f159, [%rd3+8];
	st.shared.f32 	[%r22+8], %f159;
$L__BB0_18:
	setp.gt.u32 	%p23, %r85, 501;
	setp.gt.u32 	%p24, %r20, 1505;
	or.pred  	%p25, %p24, %p23;
	@%p25 bra 	$L__BB0_20;
	ld.global.nc.f32 	%f160, [%rd3+120];
	st.shared.f32 	[%r22+120], %f160;
$L__BB0_20:
	setp.gt.u32 	%p26, %r85, 501;
	setp.gt.u32 	%p27, %r20, 1504;
	or.pred  	%p28, %p27, %p26;
	@%p28 bra 	$L__BB0_22;
	ld.global.nc.f32 	%f161, [%rd3+124];
	st.shared.f32 	[%r22+124], %f161;
$L__BB0_22:
	setp.gt.u32 	%p29, %r85, 501;
	setp.gt.u32 	%p30, %r20, 1503;
	or.pred  	%p31, %p30, %p29;
	@%p31 bra 	$L__BB0_24;
	ld.global.nc.f32 	%f162, [%rd3+128];
	st.shared.f32 	[%r22+128], %f162;
$L__BB0_24:
	setp.gt.u32 	%p32, %r85, 491;
	setp.gt.u32 	%p33, %r20, 1475;
	or.pred  	%p34, %p33, %p32;
	@%p34 bra 	$L__BB0_26;
	ld.global.nc.f32 	%f163, [%rd3+240];
	st.shared.f32 	[%r22+240], %f163;
$L__BB0_26:
	setp.gt.u32 	%p35, %r85, 491;
	setp.gt.u32 	%p36, %r20, 1474;
	or.pred  	%p37, %p36, %p35;
	@%p37 bra 	$L__BB0_28;
	ld.global.nc.f32 	%f164, [%rd3+244];
	st.shared.f32 	[%r22+244], %f164;
$L__BB0_28:
	setp.gt.u32 	%p38, %r85, 491;
	setp.gt.u32 	%p39, %r20, 1473;
	or.pred  	%p40, %p39, %p38;
	@%p40 bra 	$L__BB0_30;
	ld.global.nc.f32 	%f165, [%rd3+248];
	st.shared.f32 	[%r22+248], %f165;
$L__BB0_30:
	setp.gt.u32 	%p41, %r85, 481;
	setp.gt.u32 	%p42, %r20, 1445;
	or.pred  	%p43, %p42, %p41;
	@%p43 bra 	$L__BB0_32;
	ld.global.nc.f32 	%f166, [%rd3+360];
	st.shared.f32 	[%r22+360], %f166;
$L__BB0_32:
	setp.gt.u32 	%p44, %r85, 481;
	setp.gt.u32 	%p45, %r20, 1444;
	or.pred  	%p46, %p45, %p44;
	@%p46 bra 	$L__BB0_34;
	ld.global.nc.f32 	%f167, [%rd3+364];
	st.shared.f32 	[%r22+364], %f167;
$L__BB0_34:
	setp.gt.u32 	%p47, %r85, 481;
	setp.gt.u32 	%p48, %r20, 1443;
	or.pred  	%p49, %p48, %p47;
	@%p49 bra 	$L__BB0_36;
	ld.global.nc.f32 	%f168, [%rd3+368];
	st.shared.f32 	[%r22+368], %f168;
$L__BB0_36:
	add.s32 	%r117, %r117, 4;
	setp.ne.s32 	%p50, %r117, 52;
	@%p50 bra 	$L__BB0_12;
	bar.sync 	0;
	mov.b32 	%r118, 0;
$L__BB0_38:
	shl.b32 	%r91, %r118, 1;
	mov.u32 	%r92, %tid.x;
	shr.u32 	%r93, %r92, 1;
	mad.lo.s32 	%r94, %r93, 540, %r91;
	shl.b32 	%r95, %r94, 2;
	mov.u32 	%r96, _ZZ17my_kernel_kernel0E18PaddedInput_shared;
	add.s32 	%r97, %r96, %r95;
	ld.shared.f32 	%f1, [%r97];
	ld.shared.f32 	%f2, [%r97+1444];
	ld.shared.f32 	%f3, [%r97+48];
	ld.shared.f32 	%f4, [%r97+96];
	ld.shared.f32 	%f5, [%r97+144];
	ld.shared.f32 	%f6, [%r97+192];
	ld.shared.f32 	%f7, [%r97+240];
	ld.shared.f32 	%f8, [%r97+288];
	ld.shared.f32 	%f9, [%r97+336];
	ld.shared.f32 	%f10, [%r97+384];
	ld.shared.f32 	%f11, [%r97+432];
	ld.shared.f32 	%f12, [%r97+480];
	ld.shared.f32 	%f13, [%r97+528];
	ld.shared.f32 	%f14, [%r97+576];
	ld.shared.f32 	%f15, [%r97+624];
	ld.shared.f32 	%f16, [%r97+672];
	ld.shared.f32 	%f17, [%r97+720];
	ld.shared.f32 	%f18, [%r97+768];
	ld.shared.f32 	%f19, [%r97+816];
	ld.shared.f32 	%f20, [%r97+864];
	ld.shared.f32 	%f21, [%r97+912];
	ld.shared.f32 	%f22, [%r97+960];
	ld.shared.f32 	%f23, [%r97+1008];
	ld.shared.f32 	%f24, [%r97+1056];
	ld.shared.f32 	%f25, [%r97+1104];
	ld.shared.f32 	%f26, [%r97+1152];
	ld.shared.f32 	%f27, [%r97+1200];
	ld.shared.f32 	%f28, [%r97+1248];
	ld.shared.f32 	%f29, [%r97+1296];
	ld.shared.f32 	%f30, [%r97+1344];
	ld.shared.f32 	%f31, [%r97+1392];
	ld.shared.f32 	%f32, [%r97+1440];
	ld.shared.f32 	%f33, [%r97+1488];
	ld.shared.f32 	%f34, [%r97+1536];
	ld.shared.f32 	%f35, [%r97+1584];
	ld.shared.f32 	%f36, [%r97+1632];
	ld.shared.f32 	%f37, [%r97+1680];
	ld.shared.f32 	%f38, [%r97+1728];
	ld.shared.f32 	%f39, [%r97+1776];
	ld.shared.f32 	%f40, [%r97+1824];
	ld.shared.f32 	%f41, [%r97+1872];
	ld.shared.f32 	%f42, [%r97+1920];
	ld.shared.f32 	%f43, [%r97+1968];
	ld.shared.f32 	%f44, [%r97+2016];
	ld.shared.f32 	%f45, [%r97+2064];
	ld.shared.f32 	%f46, [%r97+2112];
	ld.shared.f32 	%f47, [%r97+4];
	ld.shared.f32 	%f48, [%r97+52];
	ld.shared.f32 	%f49, [%r97+100];
	ld.shared.f32 	%f50, [%r97+148];
	ld.shared.f32 	%f51, [%r97+196];
	ld.shared.f32 	%f52, [%r97+244];
	ld.shared.f32 	%f53, [%r97+292];
	ld.shared.f32 	%f54, [%r97+340];
	ld.shared.f32 	%f55, [%r97+388];
	ld.shared.f32 	%f56, [%r97+436];
	ld.shared.f32 	%f57, [%r97+484];
	ld.shared.f32 	%f58, [%r97+532];
	ld.shared.f32 	%f59, [%r97+580];
	ld.shared.f32 	%f60, [%r97+628];
	ld.shared.f32 	%f61, [%r97+676];
	ld.shared.f32 	%f62, [%r97+724];
	ld.shared.f32 	%f63, [%r97+772];
	ld.shared.f32 	%f64, [%r97+820];
	ld.shared.f32 	%f65, [%r97+868];
	ld.shared.f32 	%f66, [%r97+916];
	ld.shared.f32 	%f67, [%r97+964];
	ld.shared.f32 	%f68, [%r97+1012];
	ld.shared.f32 	%f69, [%r97+1060];
	ld.shared.f32 	%f70, [%r97+1108];
	ld.shared.f32 	%f71, [%r97+1156];
	ld.shared.f32 	%f72, [%r97+1204];
	ld.shared.f32 	%f73, [%r97+1252];
	ld.shared.f32 	%f74, [%r97+1300];
	ld.shared.f32 	%f75, [%r97+1348];
	ld.shared.f32 	%f76, [%r97+1396];
	ld.shared.f32 	%f77, [%r97+1492];
	ld.shared.f32 	%f78, [%r97+1540];
	ld.shared.f32 	%f79, [%r97+1588];
	ld.shared.f32 	%f80, [%r97+1636];
	ld.shared.f32 	%f81, [%r97+1684];
	ld.shared.f32 	%f82, [%r97+1732];
	ld.shared.f32 	%f83, [%r97+1780];
	ld.shared.f32 	%f84, [%r97+1828];
	ld.shared.f32 	%f85, [%r97+1876];
	ld.shared.f32 	%f86, [%r97+1924];
	ld.shared.f32 	%f87, [%r97+1972];
	ld.shared.f32 	%f88, [%r97+2020];
	ld.shared.f32 	%f89, [%r97+2068];
	ld.shared.f32 	%f90, [%r97+2116];
	mov.b32 	%r119, 0;
$L__BB0_39:
	shl.b32 	%r98, %r118, 8;
	mov.u32 	%r26, %tid.x;
	shl.b32 	%r99, %r26, 5;
	and.b32  	%r100, %r99, 32;
	or.b32  	%r101, %r98, %r100;
	add.s32 	%r102, %r101, %r119;
	mul.wide.u32 	%rd22, %r119, 4;
	add.s64 	%rd23, %rd1, %rd22;
	shl.b32 	%r103, %r102, 2;
	mov.u32 	%r104, _ZZ17my_kernel_kernel0E18placeholder_shared;
	add.s32 	%r105, %r104, %r103;
	ld.shared.f32 	%f169, [%r105];
	ld.shared.f32 	%f170, [%r105+256];
	ld.local.f32 	%f171, [%rd23];
	fma.rn.f32 	%f172, %f1, %f169, %f171;
	st.local.f32 	[%rd23], %f172;
	ld.local.f32 	%f173, [%rd23+5760];
	fma.rn.f32 	%f174, %f1, %f170, %f173;
	st.local.f32 	[%rd23+5760], %f174;
	ld.local.f32 	%f175, [%rd23+128];
	fma.rn.f32 	%f176, %f3, %f169, %f175;
	st.local.f32 	[%rd23+128], %f176;
	ld.local.f32 	%f177, [%rd23+5888];
	fma.rn.f32 	%f178, %f3, %f170, %f177;
	st.local.f32 	[%rd23+5888], %f178;
	ld.local.f32 	%f179, [%rd23+256];
	fma.rn.f32 	%f180, %f4, %f169, %f179;
	st.local.f32 	[%rd23+256], %f180;
	ld.local.f32 	%f181, [%rd23+6016];
	fma.rn.f32 	%f182, %f4, %f170, %f181;
	st.local.f32 	[%rd23+6016], %f182;
	ld.local.f32 	%f183, [%rd23+384];
	fma.rn.f32 	%f184, %f5, %f169, %f183;
	st.local.f32 	[%rd23+384], %f184;
	ld.local.f32 	%f185, [%rd23+6144];
	fma.rn.f32 	%f186, %f5, %f170, %f185;
	st.local.f32 	[%rd23+6144], %f186;
	ld.local.f32 	%f187, [%rd23+512];
	fma.rn.f32 	%f188, %f6, %f169, %f187;
	st.local.f32 	[%rd23+512], %f188;
	ld.local.f32 	%f189, [%rd23+6272];
	fma.rn.f32 	%f190, %f6, %f170, %f189;
	st.local.f32 	[%rd23+6272], %f190;
	ld.local.f32 	%f191, [%rd23+640];
	fma.rn.f32 	%f192, %f7, %f169, %f191;
	st.local.f32 	[%rd23+640], %f192;
	ld.local.f32 	%f193, [%rd23+6400];
	fma.rn.f32 	%f194, %f7, %f170, %f193;
	st.local.f32 	[%rd23+6400], %f194;
	ld.local.f32 	%f195, [%rd23+768];
	fma.rn.f32 	%f196, %f8, %f169, %f195;
	st.local.f32 	[%rd23+768], %f196;
	ld.local.f32 	%f197, [%rd23+6528];
	fma.rn.f32 	%f198, %f8, %f170, %f197;
	st.local.f32 	[%rd23+6528], %f198;
	ld.local.f32 	%f199, [%rd23+896];
	fma.rn.f32 	%f200, %f9, %f169, %f199;
	st.local.f32 	[%rd23+896], %f200;
	ld.local.f32 	%f201, [%rd23+6656];
	fma.rn.f32 	%f202, %f9, %f170, %f201;
	st.local.f32 	[%rd23+6656], %f202;
	ld.local.f32 	%f203, [%rd23+1024];
	fma.rn.f32 	%f204, %f10, %f169, %f203;
	st.local.f32 	[%rd23+1024], %f204;
	ld.local.f32 	%f205, [%rd23+6784];
	fma.rn.f32 	%f206, %f10, %f170, %f205;
	st.local.f32 	[%rd23+6784], %f206;
	ld.local.f32 	%f207, [%rd23+1152];
	fma.rn.f32 	%f208, %f11, %f169, %f207;
	st.local.f32 	[%rd23+1152], %f208;
	ld.local.f32 	%f209, [%rd23+6912];
	fma.rn.f32 	%f210, %f11, %f170, %f209;
	st.local.f32 	[%rd23+6912], %f210;
	ld.local.f32 	%f211, [%rd23+1280];
	fma.rn.f32 	%f212, %f12, %f169, %f211;
	st.local.f32 	[%rd23+1280], %f212;
	ld.local.f32 	%f213, [%rd23+7040];
	fma.rn.f32 	%f214, %f12, %f170, %f213;
	st.local.f32 	[%rd23+7040], %f214;
	ld.local.f32 	%f215, [%rd23+1408];
	fma.rn.f32 	%f216, %f13, %f169, %f215;
	st.local.f32 	[%rd23+1408], %f216;
	ld.local.f32 	%f217, [%rd23+7168];
	fma.rn.f32 	%f218, %f13, %f170, %f217;
	st.local.f32 	[%rd23+7168], %f218;
	ld.local.f32 	%f219, [%rd23+1536];
	fma.rn.f32 	%f220, %f14, %f169, %f219;
	st.local.f32 	[%rd23+1536], %f220;
	ld.local.f32 	%f221, [%rd23+7296];
	fma.rn.f32 	%f222, %f14, %f170, %f221;
	st.local.f32 	[%rd23+7296], %f222;
	ld.local.f32 	%f223, [%rd23+1664];
	fma.rn.f32 	%f224, %f15, %f169, %f223;
	st.local.f32 	[%rd23+1664], %f224;
	ld.local.f32 	%f225, [%rd23+7424];
	fma.rn.f32 	%f226, %f15, %f170, %f225;
	st.local.f32 	[%rd23+7424], %f226;
	ld.local.f32 	%f227, [%rd23+1792];
	fma.rn.f32 	%f228, %f16, %f169, %f227;
	st.local.f32 	[%rd23+1792], %f228;
	ld.local.f32 	%f229, [%rd23+7552];
	fma.rn.f32 	%f230, %f16, %f170, %f229;
	st.local.f32 	[%rd23+7552], %f230;
	ld.local.f32 	%f231, [%rd23+1920];
	fma.rn.f32 	%f232, %f17, %f169, %f231;
	st.local.f32 	[%rd23+1920], %f232;
	ld.local.f32 	%f233, [%rd23+7680];
	fma.rn.f32 	%f234, %f17, %f170, %f233;
	st.local.f32 	[%rd23+7680], %f234;
	ld.local.f32 	%f235, [%rd23+2048];
	fma.rn.f32 	%f236, %f18, %f169, %f235;
	st.local.f32 	[%rd23+2048], %f236;
	ld.local.f32 	%f237, [%rd23+7808];
	fma.rn.f32 	%f238, %f18, %f170, %f237;
	st.local.f32 	[%rd23+7808], %f238;
	ld.local.f32 	%f239, [%rd23+2176];
	fma.rn.f32 	%f240, %f19, %f169, %f239;
	st.local.f32 	[%rd23+2176], %f240;
	ld.local.f32 	%f241, [%rd23+7936];
	fma.rn.f32 	%f242, %f19, %f170, %f241;
	st.local.f32 	[%rd23+7936], %f242;
	ld.local.f32 	%f243, [%rd23+2304];
	fma.rn.f32 	%f244, %f20, %f169, %f243;
	st.local.f32 	[%rd23+2304], %f244;
	ld.local.f32 	%f245, [%rd23+8064];
	fma.rn.f32 	%f246, %f20, %f170, %f245;
	st.local.f32 	[%rd23+8064], %f246;
	ld.local.f32 	%f247, [%rd23+2432];
	fma.rn.f32 	%f248, %f21, %f169, %f247;
	st.local.f32 	[%rd23+2432], %f248;
	ld.local.f32 	%f249, [%rd23+8192];
	fma.rn.f32 	%f250, %f21, %f170, %f249;
	st.local.f32 	[%rd23+8192], %f250;
	ld.local.f32 	%f251, [%rd23+2560];
	fma.rn.f32 	%f252, %f22, %f169, %f251;
	st.local.f32 	[%rd23+2560], %f252;
	ld.local.f32 	%f253, [%rd23+8320];
	fma.rn.f32 	%f254, %f22, %f170, %f253;
	st.local.f32 	[%rd23+8320], %f254;
	ld.local.f32 	%f255, [%rd23+2688];
	fma.rn.f32 	%f256, %f23, %f169, %f255;
	st.local.f32 	[%rd23+2688], %f256;
	ld.local.f32 	%f257, [%rd23+8448];
	fma.rn.f32 	%f258, %f23, %f170, %f257;
	st.local.f32 	[%rd23+8448], %f258;
	ld.local.f32 	%f259, [%rd23+2816];
	fma.rn.f32 	%f260, %f24, %f169, %f259;
	st.local.f32 	[%rd23+2816], %f260;
	ld.local.f32 	%f261, [%rd23+8576];
	fma.rn.f32 	%f262, %f24, %f170, %f261;
	st.local.f32 	[%rd23+8576], %f262;
	ld.local.f32 	%f263, [%rd23+2944];
	fma.rn.f32 	%f264, %f25, %f169, %f263;
	st.local.f32 	[%rd23+2944], %f264;
	ld.local.f32 	%f265, [%rd23+8704];
	fma.rn.f32 	%f266, %f25, %f170, %f265;
	st.local.f32 	[%rd23+8704], %f266;
	ld.local.f32 	%f267, [%rd23+3072];
	fma.rn.f32 	%f268, %f26, %f169, %f267;
	st.local.f32 	[%rd23+3072], %f268;
	ld.local.f32 	%f269, [%rd23+8832];
	fma.rn.f32 	%f270, %f26, %f170, %f269;
	st.local.f32 	[%rd23+8832], %f270;
	ld.local.f32 	%f271, [%rd23+3200];
	fma.rn.f32 	%f272, %f27, %f169, %f271;
	st.local.f32 	[%rd23+3200], %f272;
	ld.local.f32 	%f273, [%rd23+8960];
	fma.rn.f32 	%f274, %f27, %f170, %f273;
	st.local.f32 	[%rd23+8960], %f274;
	ld.local.f32 	%f275, [%rd23+3328];
	fma.rn.f32 	%f276, %f28, %f169, %f275;
	st.local.f32 	[%rd23+3328], %f276;
	ld.local.f32 	%f277, [%rd23+9088];
	fma.rn.f32 	%f278, %f28, %f170, %f277;
	st.local.f32 	[%rd23+9088], %f278;
	ld.local.f32 	%f279, [%rd23+3456];
	fma.rn.f32 	%f280, %f29, %f169, %f279;
	st.local.f32 	[%rd23+3456], %f280;
	ld.local.f32 	%f281, [%rd23+9216];
	fma.rn.f32 	%f282, %f29, %f170, %f281;
	st.local.f32 	[%rd23+9216], %f282;
	ld.local.f32 	%f283, [%rd23+3584];
	fma.rn.f32 	%f284, %f30, %f169, %f283;
	st.local.f32 	[%rd23+3584], %f284;
	ld.local.f32 	%f285, [%rd23+9344];
	fma.rn.f32 	%f286, %f30, %f170, %f285;
	st.local.f32 	[%rd23+9344], %f286;
	ld.local.f32 	%f287, [%rd23+3712];
	fma.rn.f32 	%f288, %f31, %f169, %f287;
	st.local.f32 	[%rd23+3712], %f288;
	ld.local.f32 	%f289, [%rd23+9472];
	fma.rn.f32 	%f290, %f31, %f170, %f289;
	st.local.f32 	[%rd23+9472], %f290;
	ld.local.f32 	%f291, [%rd23+3840];
	fma.rn.f32 	%f292, %f32, %f169, %f291;
	st.local.f32 	[%rd23+3840], %f292;
	ld.local.f32 	%f293, [%rd23+9600];
	fma.rn.f32 	%f294, %f32, %f170, %f293;
	st.local.f32 	[%rd23+9600], %f294;
	ld.local.f32 	%f295, [%rd23+3968];
	fma.rn.f32 	%f296, %f33, %f169, %f295;
	st.local.f32 	[%rd23+3968], %f296;
	ld.local.f32 	%f297, [%rd23+9728];
	fma.rn.f32 	%f298, %f33, %f170, %f297;
	st.local.f32 	[%rd23+9728], %f298;
	ld.local.f32 	%f299, [%rd23+4096];
	fma.rn.f32 	%f300, %f34, %f169, %f299;
	st.local.f32 	[%rd23+4096], %f300;
	ld.local.f32 	%f301, [%rd23+9856];
	fma.rn.f32 	%f302, %f34, %f170, %f301;
	st.local.f32 	[%rd23+9856], %f302;
	ld.local.f32 	%f303, [%rd23+4224];
	fma.rn.f32 	%f304, %f35, %f169, %f303;
	st.local.f32 	[%rd23+4224], %f304;
	ld.local.f32 	%f305, [%rd23+9984];
	fma.rn.f32 	%f306, %f35, %f170, %f305;
	st.local.f32 	[%rd23+9984], %f306;
	ld.local.f32 	%f307, [%rd23+4352];
	fma.rn.f32 	%f308, %f36, %f169, %f307;
	st.local.f32 	[%rd23+4352], %f308;
	ld.local.f32 	%f309, [%rd23+10112];
	fma.rn.f32 	%f310, %f36, %f170, %f309;
	st.local.f32 	[%rd23+10112], %f310;
	ld.local.f32 	%f311, [%rd23+4480];
	fma.rn.f32 	%f312, %f37, %f169, %f311;
	st.local.f32 	[%rd23+4480], %f312;
	ld.local.f32 	%f313, [%rd23+10240];
	fma.rn.f32 	%f314, %f37, %f170, %f313;
	st.local.f32 	[%rd23+10240], %f314;
	ld.local.f32 	%f315, [%rd23+4608];
	fma.rn.f32 	%f316, %f38, %f169, %f315;
	st.local.f32 	[%rd23+4608], %f316;
	ld.local.f32 	%f317, [%rd23+10368];
	fma.rn.f32 	%f318, %f38, %f170, %f317;
	st.local.f32 	[%rd23+10368], %f318;
	ld.local.f32 	%f319, [%rd23+4736];
	fma.rn.f32 	%f320, %f39, %f169, %f319;
	st.local.f32 	[%rd23+4736], %f320;
	ld.local.f32 	%f321, [%rd23+10496];
	fma.rn.f32 	%f322, %f39, %f170, %f321;
	st.local.f32 	[%rd23+10496], %f322;
	ld.local.f32 	%f323, [%rd23+4864];
	fma.rn.f32 	%f324, %f40, %f169, %f323;
	st.local.f32 	[%rd23+4864], %f324;
	ld.local.f32 	%f325, [%rd23+10624];
	fma.rn.f32 	%f326, %f40, %f170, %f325;
	st.local.f32 	[%rd23+10624], %f326;
	ld.local.f32 	%f327, [%rd23+4992];
	fma.rn.f32 	%f328, %f41, %f169, %f327;
	st.local.f32 	[%rd23+4992], %f328;
	ld.local.f32 	%f329, [%rd23+10752];
	fma.rn.f32 	%f330, %f41, %f170, %f329;
	st.local.f32 	[%rd23+10752], %f330;
	ld.local.f32 	%f331, [%rd23+5120];
	fma.rn.f32 	%f332, %f42, %f169, %f331;
	st.local.f32 	[%rd23+5120], %f332;
	ld.local.f32 	%f333, [%rd23+10880];
	fma.rn.f32 	%f334, %f42, %f170, %f333;
	st.local.f32 	[%rd23+10880], %f334;
	ld.local.f32 	%f335, [%rd23+5248];
	fma.rn.f32 	%f336, %f43, %f169, %f335;
	st.local.f32 	[%rd23+5248], %f336;
	ld.local.f32 	%f337, [%rd23+11008];
	fma.rn.f32 	%f338, %f43, %f170, %f337;
	st.local.f32 	[%rd23+11008], %f338;
	ld.local.f32 	%f339, [%rd23+5376];
	fma.rn.f32 	%f340, %f44, %f169, %f339;
	st.local.f32 	[%rd23+5376], %f340;
	ld.local.f32 	%f341, [%rd23+11136];
	fma.rn.f32 	%f342, %f44, %f170, %f341;
	st.local.f32 	[%rd23+11136], %f342;
	ld.local.f32 	%f343, [%rd23+5504];
	fma.rn.f32 	%f344, %f45, %f169, %f343;
	st.local.f32 	[%rd23+5504], %f344;
	ld.local.f32 	%f345, [%rd23+11264];
	fma.rn.f32 	%f346, %f45, %f170, %f345;
	st.local.f32 	[%rd23+11264], %f346;
	ld.local.f32 	%f347, [%rd23+5632];
	fma.rn.f32 	%f348, %f46, %f169, %f347;
	st.local.f32 	[%rd23+5632], %f348;
	ld.local.f32 	%f349, [%rd23+11392];
	fma.rn.f32 	%f350, %f46, %f170, %f349;
	st.local.f32 	[%rd23+11392], %f350;
	ld.shared.f32 	%f351, [%r105+512];
	ld.shared.f32 	%f352, [%r105+768];
	fma.rn.f32 	%f353, %f47, %f351, %f172;
	st.local.f32 	[%rd23], %f353;
	fma.rn.f32 	%f354, %f47, %f352, %f174;
	st.local.f32 	[%rd23+5760], %f354;
	fma.rn.f32 	%f355, %f48, %f351, %f176;
	st.local.f32 	[%rd23+128], %f355;
	fma.rn.f32 	%f356, %f48, %f352, %f178;
	st.local.f32 	[%rd23+5888], %f356;
	fma.rn.f32 	%f357, %f49, %f351, %f180;
	st.local.f32 	[%rd23+256], %f357;
	fma.rn.f32 	%f358, %f49, %f352, %f182;
	st.local.f32 	[%rd23+6016], %f358;
	fma.rn.f32 	%f359, %f50, %f351, %f184;
	st.local.f32 	[%rd23+384], %f359;
	fma.rn.f32 	%f360, %f50, %f352, %f186;
	st.local.f32 	[%rd23+6144], %f360;
	fma.rn.f32 	%f361, %f51, %f351, %f188;
	st.local.f32 	[%rd23+512], %f361;
	fma.rn.f32 	%f362, %f51, %f352, %f190;
	st.local.f32 	[%rd23+6272], %f362;
	fma.rn.f32 	%f363, %f52, %f351, %f192;
	st.local.f32 	[%rd23+640], %f363;
	fma.rn.f32 	%f364, %f52, %f352, %f194;
	st.local.f32 	[%rd23+6400], %f364;
	fma.rn.f32 	%f365, %f53, %f351, %f196;
	st.local.f32 	[%rd23+768], %f365;
	fma.rn.f32 	%f366, %f53, %f352, %f198;
	st.local.f32 	[%rd23+6528], %f366;
	fma.rn.f32 	%f367, %f54, %f351, %f200;
	st.local.f32 	[%rd23+896], %f367;
	fma.rn.f32 	%f368, %f54, %f352, %f202;
	st.local.f32 	[%rd23+6656], %f368;
	fma.rn.f32 	%f369, %f55, %f351, %f204;
	st.local.f32 	[%rd23+1024], %f369;
	fma.rn.f32 	%f370, %f55, %f352, %f206;
	st.local.f32 	[%rd23+6784], %f370;
	fma.rn.f32 	%f371, %f56, %f351, %f208;
	st.local.f32 	[%rd23+1152], %f371;
	fma.rn.f32 	%f372, %f56, %f352, %f210;
	st.local.f32 	[%rd23+6912], %f372;
	fma.rn.f32 	%f373, %f57, %f351, %f212;
	st.local.f32 	[%rd23+1280], %f373;
	fma.rn.f32 	%f374, %f57, %f352, %f214;
	st.local.f32 	[%rd23+7040], %f374;
	fma.rn.f32 	%f375, %f58, %f351, %f216;
	st.local.f32 	[%rd23+1408], %f375;
	fma.rn.f32 	%f376, %f58, %f352, %f218;
	st.local.f32 	[%rd23+7168], %f376;
	fma.rn.f32 	%f377, %f59, %f351, %f220;
	st.local.f32 	[%rd23+1536], %f377;
	fma.rn.f32 	%f378, %f59, %f352, %f222;
	st.local.f32 	[%rd23+7296], %f378;
	fma.rn.f32 	%f379, %f60, %f351, %f224;
	st.local.f32 	[%rd23+1664], %f379;
	fma.rn.f32 	%f380, %f60, %f352, %f226;
	st.local.f32 	[%rd23+7424], %f380;
	fma.rn.f32 	%f381, %f61, %f351, %f228;
	st.local.f32 	[%rd23+1792], %f381;
	fma.rn.f32 	%f382, %f61, %f352, %f230;
	st.local.f32 	[%rd23+7552], %f382;
	fma.rn.f32 	%f383, %f62, %f351, %f232;
	st.local.f32 	[%rd23+1920], %f383;
	fma.rn.f32 	%f384, %f62, %f352, %f234;
	st.local.f32 	[%rd23+7680], %f384;
	fma.rn.f32 	%f385, %f63, %f351, %f236;
	st.local.f32 	[%rd23+2048], %f385;
	fma.rn.f32 	%f386, %f63, %f352, %f238;
	st.local.f32 	[%rd23+7808], %f386;
	fma.rn.f32 	%f387, %f64, %f351, %f240;
	st.local.f32 	[%rd23+2176], %f387;
	fma.rn.f32 	%f388, %f64, %f352, %f242;
	st.local.f32 	[%rd23+7936], %f388;
	fma.rn.f32 	%f389, %f65, %f351, %f244;
	st.local.f32 	[%rd23+2304], %f389;
	fma.rn.f32 	%f390, %f65, %f352, %f246;
	st.local.f32 	[%rd23+8064], %f390;
	fma.rn.f32 	%f391, %f66, %f351, %f248;
	st.local.f32 	[%rd23+2432], %f391;
	fma.rn.f32 	%f392, %f66, %f352, %f250;
	st.local.f32 	[%rd23+8192], %f392;
	fma.rn.f32 	%f393, %f67, %f351, %f252;
	st.local.f32 	[%rd23+2560], %f393;
	fma.rn.f32 	%f394, %f67, %f352, %f254;
	st.local.f32 	[%rd23+8320], %f394;
	fma.rn.f32 	%f395, %f68, %f351, %f256;
	st.local.f32 	[%rd23+2688], %f395;
	fma.rn.f32 	%f396, %f68, %f352, %f258;
	st.local.f32 	[%rd23+8448], %f396;
	fma.rn.f32 	%f397, %f69, %f351, %f260;
	st.local.f32 	[%rd23+2816], %f397;
	fma.rn.f32 	%f398, %f69, %f352, %f262;
	st.local.f32 	[%rd23+8576], %f398;
	fma.rn.f32 	%f399, %f70, %f351, %f264;
	st.local.f32 	[%rd23+2944], %f399;
	fma.rn.f32 	%f400, %f70, %f352, %f266;
	st.local.f32 	[%rd23+8704], %f400;
	fma.rn.f32 	%f401, %f71, %f351, %f268;
	st.local.f32 	[%rd23+3072], %f401;
	fma.rn.f32 	%f402, %f71, %f352, %f270;
	st.local.f32 	[%rd23+8832], %f402;
	fma.rn.f32 	%f403, %f72, %f351, %f272;
	st.local.f32 	[%rd23+3200], %f403;
	fma.rn.f32 	%f404, %f72, %f352, %f274;
	st.local.f32 	[%rd23+8960], %f404;
	fma.rn.f32 	%f405, %f73, %f351, %f276;
	st.local.f32 	[%rd23+3328], %f405;
	fma.rn.f32 	%f406, %f73, %f352, %f278;
	st.local.f32 	[%rd23+9088], %f406;
	fma.rn.f32 	%f407, %f74, %f351, %f280;
	st.local.f32 	[%rd23+3456], %f407;
	fma.rn.f32 	%f408, %f74, %f352, %f282;
	st.local.f32 	[%rd23+9216], %f408;
	fma.rn.f32 	%f409, %f75, %f351, %f284;
	st.local.f32 	[%rd23+3584], %f409;
	fma.rn.f32 	%f410, %f75, %f352, %f286;
	st.local.f32 	[%rd23+9344], %f410;
	fma.rn.f32 	%f411, %f76, %f351, %f288;
	st.local.f32 	[%rd23+3712], %f411;
	fma.rn.f32 	%f412, %f76, %f352, %f290;
	st.local.f32 	[%rd23+9472], %f412;
	fma.rn.f32 	%f413, %f2, %f351, %f292;
	st.local.f32 	[%rd23+3840], %f413;
	fma.rn.f32 	%f414, %f2, %f352, %f294;
	st.local.f32 	[%rd23+9600], %f414;
	fma.rn.f32 	%f415, %f77, %f351, %f296;
	st.local.f32 	[%rd23+3968], %f415;
	fma.rn.f32 	%f416, %f77, %f352, %f298;
	st.local.f32 	[%rd23+9728], %f416;
	fma.rn.f32 	%f417, %f78, %f351, %f300;
	st.local.f32 	[%rd23+4096], %f417;
	fma.rn.f32 	%f418, %f78, %f352, %f302;
	st.local.f32 	[%rd23+9856], %f418;
	fma.rn.f32 	%f419, %f79, %f351, %f304;
	st.local.f32 	[%rd23+4224], %f419;
	fma.rn.f32 	%f420, %f79, %f352, %f306;
	st.local.f32 	[%rd23+9984], %f420;
	fma.rn.f32 	%f421, %f80, %f351, %f308;
	st.local.f32 	[%rd23+4352], %f421;
	fma.rn.f32 	%f422, %f80, %f352, %f310;
	st.local.f32 	[%rd23+10112], %f422;
	fma.rn.f32 	%f423, %f81, %f351, %f312;
	st.local.f32 	[%rd23+4480], %f423;
	fma.rn.f32 	%f424, %f81, %f352, %f314;
	st.local.f32 	[%rd23+10240], %f424;
	fma.rn.f32 	%f425, %f82, %f351, %f316;
	st.local.f32 	[%rd23+4608], %f425;
	fma.rn.f32 	%f426, %f82, %f352, %f318;
	st.local.f32 	[%rd23+10368], %f426;
	fma.rn.f32 	%f427, %f83, %f351, %f320;
	st.local.f32 	[%rd23+4736], %f427;
	fma.rn.f32 	%f428, %f83, %f352, %f322;
	st.local.f32 	[%rd23+10496], %f428;
	fma.rn.f32 	%f429, %f84, %f351, %f324;
	st.local.f32 	[%rd23+4864], %f429;
	fma.rn.f32 	%f430, %f84, %f352, %f326;
	st.local.f32 	[%rd23+10624], %f430;
	fma.rn.f32 	%f431, %f85, %f351, %f328;
	st.local.f32 	[%rd23+4992], %f431;
	fma.rn.f32 	%f432, %f85, %f352, %f330;
	st.local.f32 	[%rd23+10752], %f432;
	fma.rn.f32 	%f433, %f86, %f351, %f332;
	st.local.f32 	[%rd23+5120], %f433;
	fma.rn.f32 	%f434, %f86, %f352, %f334;
	st.local.f32 	[%rd23+10880], %f434;
	fma.rn.f32 	%f435, %f87, %f351, %f336;
	st.local.f32 	[%rd23+5248], %f435;
	fma.rn.f32 	%f436, %f87, %f352, %f338;
	st.local.f32 	[%rd23+11008], %f436;
	fma.rn.f32 	%f437, %f88, %f351, %f340;
	st.local.f32 	[%rd23+5376], %f437;
	fma.rn.f32 	%f438, %f88, %f352, %f342;
	st.local.f32 	[%rd23+11136], %f438;
	fma.rn.f32 	%f439, %f89, %f351, %f344;
	st.local.f32 	[%rd23+5504], %f439;
	fma.rn.f32 	%f440, %f89, %f352, %f346;
	st.local.f32 	[%rd23+11264], %f440;
	fma.rn.f32 	%f441, %f90, %f351, %f348;
	st.local.f32 	[%rd23+5632], %f441;
	fma.rn.f32 	%f442, %f90, %f352, %f350;
	st.local.f32 	[%rd23+11392], %f442;
	add.s32 	%r119, %r119, 1;
	setp.ne.s32 	%p51, %r119, 32;
	@%p51 bra 	$L__BB0_39;
	add.s32 	%r118, %r118, 1;
	setp.ne.s32 	%p52, %r118, 6;
	@%p52 bra 	$L__BB0_38;
	add.s32 	%r114, %r114, 1;
	setp.ne.s32 	%p53, %r114, 64;
	@%p53 bra 	$L__BB0_3;
	ld.param.u64 	%rd35, [my_kernel_kernel0_param_3];
	ld.param.u64 	%rd34, [my_kernel_kernel0_param_2];
	shr.u32 	%r109, %r26, 1;
	mul.lo.s32 	%r110, %r109, 5760;
	or.b32  	%r30, %r100, %r110;
	cvta.to.global.u64 	%rd24, %rd35;
	shl.b32 	%r111, %r26, 7;
	cvt.u64.u32 	%rd25, %r111;
	and.b64  	%rd26, %rd25, 128;
	add.s64 	%rd27, %rd24, %rd26;
	ld.global.nc.f32 	%f91, [%rd27];
	ld.global.nc.f32 	%f92, [%rd27+256];
	ld.global.nc.f32 	%f93, [%rd27+4];
	ld.global.nc.f32 	%f94, [%rd27+260];
	ld.global.nc.f32 	%f95, [%rd27+8];
	ld.global.nc.f32 	%f96, [%rd27+264];
	ld.global.nc.f32 	%f97, [%rd27+12];
	ld.global.nc.f32 	%f98, [%rd27+268];
	ld.global.nc.f32 	%f99, [%rd27+16];
	ld.global.nc.f32 	%f100, [%rd27+272];
	ld.global.nc.f32 	%f101, [%rd27+20];
	ld.global.nc.f32 	%f102, [%rd27+276];
	ld.global.nc.f32 	%f103, [%rd27+24];
	ld.global.nc.f32 	%f104, [%rd27+280];
	ld.global.nc.f32 	%f105, [%rd27+28];
	ld.global.nc.f32 	%f106, [%rd27+284];
	ld.global.nc.f32 	%f107, [%rd27+32];
	ld.global.nc.f32 	%f108, [%rd27+288];
	ld.global.nc.f32 	%f109, [%rd27+36];
	ld.global.nc.f32 	%f110, [%rd27+292];
	ld.global.nc.f32 	%f111, [%rd27+40];
	ld.global.nc.f32 	%f112, [%rd27+296];
	ld.global.nc.f32 	%f113, [%rd27+44];
	ld.global.nc.f32 	%f114, [%rd27+300];
	ld.global.nc.f32 	%f115, [%rd27+48];
	ld.global.nc.f32 	%f116, [%rd27+304];
	ld.global.nc.f32 	%f117, [%rd27+52];
	ld.global.nc.f32 	%f118, [%rd27+308];
	ld.global.nc.f32 	%f119, [%rd27+56];
	ld.global.nc.f32 	%f120, [%rd27+312];
	ld.global.nc.f32 	%f121, [%rd27+60];
	ld.global.nc.f32 	%f122, [%rd27+316];
	ld.global.nc.f32 	%f123, [%rd27+64];
	ld.global.nc.f32 	%f124, [%rd27+320];
	ld.global.nc.f32 	%f125, [%rd27+68];
	ld.global.nc.f32 	%f126, [%rd27+324];
	ld.global.nc.f32 	%f127, [%rd27+72];
	ld.global.nc.f32 	%f128, [%rd27+328];
	ld.global.nc.f32 	%f129, [%rd27+76];
	ld.global.nc.f32 	%f130, [%rd27+332];
	ld.global.nc.f32 	%f131, [%rd27+80];
	ld.global.nc.f32 	%f132, [%rd27+336];
	ld.global.nc.f32 	%f133, [%rd27+84];
	ld.global.nc.f32 	%f134, [%rd27+340];
	ld.global.nc.f32 	%f135, [%rd27+88];
	ld.global.nc.f32 	%f136, [%rd27+344];
	ld.global.nc.f32 	%f137, [%rd27+92];
	ld.global.nc.f32 	%f138, [%rd27+348];
	ld.global.nc.f32 	%f139, [%rd27+96];
	ld.global.nc.f32 	%f140, [%rd27+352];
	ld.global.nc.f32 	%f141, [%rd27+100];
	ld.global.nc.f32 	%f142, [%rd27+356];
	ld.global.nc.f32 	%f143, [%rd27+104];
	ld.global.nc.f32 	%f144, [%rd27+360];
	ld.global.nc.f32 	%f145, [%rd27+108];
	ld.global.nc.f32 	%f146, [%rd27+364];
	ld.global.nc.f32 	%f147, [%rd27+112];
	ld.global.nc.f32 	%f148, [%rd27+368];
	ld.global.nc.f32 	%f149, [%rd27+116];
	ld.global.nc.f32 	%f150, [%rd27+372];
	ld.global.nc.f32 	%f151, [%rd27+120];
	ld.global.nc.f32 	%f152, [%rd27+376];
	ld.global.nc.f32 	%f153, [%rd27+124];
	ld.global.nc.f32 	%f154, [%rd27+380];
	cvta.to.global.u64 	%rd28, %rd34;
	add.s64 	%rd4, %rd28, 256;
	add.s64 	%rd5, %rd1, 5872;
	mov.b32 	%r120, 0;
$L__BB0_43:
	mad.lo.s32 	%r121, %r120, 1920, %r30;
	mul.wide.u32 	%rd29, %r120, 1920;
	add.s64 	%rd36, %rd5, %rd29;
	mov.b32 	%r122, 0;
$L__BB0_44:
	mul.wide.u32 	%rd30, %r121, 4;
	add.s64 	%rd31, %rd4, %rd30;
	ld.local.v4.f32 	{%f443, %f444, %f445, %f446}, [%rd36+-5872];
	add.f32 	%f447, %f443, %f91;
	max.f32 	%f448, %f447, 0f00000000;
	st.global.f32 	[%rd31+-256], %f448;
	ld.local.v4.f32 	{%f449, %f450, %f451, %f452}, [%rd36+-112];
	add.f32 	%f453, %f449, %f92;
	max.f32 	%f454, %f453, 0f00000000;
	st.global.f32 	[%rd31], %f454;
	add.f32 	%f455, %f444, %f93;
	max.f32 	%f456, %f455, 0f00000000;
	st.global.f32 	[%rd31+-252], %f456;
	add.f32 	%f457, %f450, %f94;
	max.f32 	%f458, %f457, 0f00000000;
	st.global.f32 	[%rd31+4], %f458;
	add.f32 	%f459, %f445, %f95;
	max.f32 	%f460, %f459, 0f00000000;
	st.global.f32 	[%rd31+-248], %f460;
	add.f32 	%f461, %f451, %f96;
	max.f32 	%f462, %f461, 0f00000000;
	st.global.f32 	[%rd31+8], %f462;
	add.f32 	%f463, %f446, %f97;
	max.f32 	%f464, %f463, 0f00000000;
	st.global.f32 	[%rd31+-244], %f464;
	add.f32 	%f465, %f452, %f98;
	max.f32 	%f466, %f465, 0f00000000;
	st.global.f32 	[%rd31+12], %f466;
	ld.local.v4.f32 	{%f467, %f468, %f469, %f470}, [%rd36+-5856];
	add.f32 	%f471, %f467, %f99;
	max.f32 	%f472, %f471, 0f00000000;
	st.global.f32 	[%rd31+-240], %f472;
	ld.local.v4.f32 	{%f473, %f474, %f475, %f476}, [%rd36+-96];
	add.f32 	%f477, %f473, %f100;
	max.f32 	%f478, %f477, 0f00000000;
	st.global.f32 	[%rd31+16], %f478;
	add.f32 	%f479, %f468, %f101;
	max.f32 	%f480, %f479, 0f00000000;
	st.global.f32 	[%rd31+-236], %f480;
	add.f32 	%f481, %f474, %f102;
	max.f32 	%f482, %f481, 0f00000000;
	st.global.f32 	[%rd31+20], %f482;
	add.f32 	%f483, %f469, %f103;
	max.f32 	%f484, %f483, 0f00000000;
	st.global.f32 	[%rd31+-232], %f484;
	add.f32 	%f485, %f475, %f104;
	max.f32 	%f486, %f485, 0f00000000;
	st.global.f32 	[%rd31+24], %f486;
	add.f32 	%f487, %f470, %f105;
	max.f32 	%f488, %f487, 0f00000000;
	st.global.f32 	[%rd31+-228], %f488;
	add.f32 	%f489, %f476, %f106;
	max.f32 	%f490, %f489, 0f00000000;
	st.global.f32 	[%rd31+28], %f490;
	ld.local.v4.f32 	{%f491, %f492, %f493, %f494}, [%rd36+-5840];
	add.f32 	%f495, %f491, %f107;
	max.f32 	%f496, %f495, 0f00000000;
	st.global.f32 	[%rd31+-224], %f496;
	ld.local.v4.f32 	{%f497, %f498, %f499, %f500}, [%rd36+-80];
	add.f32 	%f501, %f497, %f108;
	max.f32 	%f502, %f501, 0f00000000;
	st.global.f32 	[%rd31+32], %f502;
	add.f32 	%f503, %f492, %f109;
	max.f32 	%f504, %f503, 0f00000000;
	st.global.f32 	[%rd31+-220], %f504;
	add.f32 	%f505, %f498, %f110;
	max.f32 	%f506, %f505, 0f00000000;
	st.global.f32 	[%rd31+36], %f506;
	add.f32 	%f507, %f493, %f111;
	max.f32 	%f508, %f507, 0f00000000;
	st.global.f32 	[%rd31+-216], %f508;
	add.f32 	%f509, %f499, %f112;
	max.f32 	%f510, %f509, 0f00000000;
	st.global.f32 	[%rd31+40], %f510;
	add.f32 	%f511, %f494, %f113;
	max.f32 	%f512, %f511, 0f00000000;
	st.global.f32 	[%rd31+-212], %f512;
	add.f32 	%f513, %f500, %f114;
	max.f32 	%f514, %f513, 0f00000000;
	st.global.f32 	[%rd31+44], %f514;
	ld.local.v4.f32 	{%f515, %f516, %f517, %f518}, [%rd36+-5824];
	add.f32 	%f519, %f515, %f115;
	max.f32 	%f520, %f519, 0f00000000;
	st.global.f32 	[%rd31+-208], %f520;
	ld.local.v4.f32 	{%f521, %f522, %f523, %f524}, [%rd36+-64];
	add.f32 	%f525, %f521, %f116;
	max.f32 	%f526, %f525, 0f00000000;
	st.global.f32 	[%rd31+48], %f526;
	add.f32 	%f527, %f516, %f117;
	max.f32 	%f528, %f527, 0f00000000;
	st.global.f32 	[%rd31+-204], %f528;
	add.f32 	%f529, %f522, %f118;
	max.f32 	%f530, %f529, 0f00000000;
	st.global.f32 	[%rd31+52], %f530;
	add.f32 	%f531, %f517, %f119;
	max.f32 	%f532, %f531, 0f00000000;
	st.global.f32 	[%rd31+-200], %f532;
	add.f32 	%f533, %f523, %f120;
	max.f32 	%f534, %f533, 0f00000000;
	st.global.f32 	[%rd31+56], %f534;
	add.f32 	%f535, %f518, %f121;
	max.f32 	%f536, %f535, 0f00000000;
	st.global.f32 	[%rd31+-196], %f536;
	add.f32 	%f537, %f524, %f122;
	max.f32 	%f538, %f537, 0f00000000;
	st.global.f32 	[%rd31+60], %f538;
	ld.local.v4.f32 	{%f539, %f540, %f541, %f542}, [%rd36+-5808];
	add.f32 	%f543, %f539, %f123;
	max.f32 	%f544, %f543, 0f00000000;
	st.global.f32 	[%rd31+-192], %f544;
	ld.local.v4.f32 	{%f545, %f546, %f547, %f548}, [%rd36+-48];
	add.f32 	%f549, %f545, %f124;
	max.f32 	%f550, %f549, 0f00000000;
	st.global.f32 	[%rd31+64], %f550;
	add.f32 	%f551, %f540, %f125;
	max.f32 	%f552, %f551, 0f00000000;
	st.global.f32 	[%rd31+-188], %f552;
	add.f32 	%f553, %f546, %f126;
	max.f32 	%f554, %f553, 0f00000000;
	st.global.f32 	[%rd31+68], %f554;
	add.f32 	%f555, %f541, %f127;
	max.f32 	%f556, %f555, 0f00000000;
	st.global.f32 	[%rd31+-184], %f556;
	add.f32 	%f557, %f547, %f128;
	max.f32 	%f558, %f557, 0f00000000;
	st.global.f32 	[%rd31+72], %f558;
	add.f32 	%f559, %f542, %f129;
	max.f32 	%f560, %f559, 0f00000000;
	st.global.f32 	[%rd31+-180], %f560;
	add.f32 	%f561, %f548, %f130;
	max.f32 	%f562, %f561, 0f00000000;
	st.global.f32 	[%rd31+76], %f562;
	ld.local.v4.f32 	{%f563, %f564, %f565, %f566}, [%rd36+-5792];
	add.f32 	%f567, %f563, %f131;
	max.f32 	%f568, %f567, 0f00000000;
	st.global.f32 	[%rd31+-176], %f568;
	ld.local.v4.f32 	{%f569, %f570, %f571, %f572}, [%rd36+-32];
	add.f32 	%f573, %f569, %f132;
	max.f32 	%f574, %f573, 0f00000000;
	st.global.f32 	[%rd31+80], %f574;
	add.f32 	%f575, %f564, %f133;
	max.f32 	%f576, %f575, 0f00000000;
	st.global.f32 	[%rd31+-172], %f576;
	add.f32 	%f577, %f570, %f134;
	max.f32 	%f578, %f577, 0f00000000;
	st.global.f32 	[%rd31+84], %f578;
	add.f32 	%f579, %f565, %f135;
	max.f32 	%f580, %f579, 0f00000000;
	st.global.f32 	[%rd31+-168], %f580;
	add.f32 	%f581, %f571, %f136;
	max.f32 	%f582, %f581, 0f00000000;
	st.global.f32 	[%rd31+88], %f582;
	add.f32 	%f583, %f566, %f137;
	max.f32 	%f584, %f583, 0f00000000;
	st.global.f32 	[%rd31+-164], %f584;
	add.f32 	%f585, %f572, %f138;
	max.f32 	%f586, %f585, 0f00000000;
	st.global.f32 	[%rd31+92], %f586;
	ld.local.v4.f32 	{%f587, %f588, %f589, %f590}, [%rd36+-5776];
	add.f32 	%f591, %f587, %f139;
	max.f32 	%f592, %f591, 0f00000000;
	st.global.f32 	[%rd31+-160], %f592;
	ld.local.v4.f32 	{%f593, %f594, %f595, %f596}, [%rd36+-16];
	add.f32 	%f597, %f593, %f140;
	max.f32 	%f598, %f597, 0f00000000;
	st.global.f32 	[%rd31+96], %f598;
	add.f32 	%f599, %f588, %f141;
	max.f32 	%f600, %f599, 0f00000000;
	st.global.f32 	[%rd31+-156], %f600;
	add.f32 	%f601, %f594, %f142;
	max.f32 	%f602, %f601, 0f00000000;
	st.global.f32 	[%rd31+100], %f602;
	add.f32 	%f603, %f589, %f143;
	max.f32 	%f604, %f603, 0f00000000;
	st.global.f32 	[%rd31+-152], %f604;
	add.f32 	%f605, %f595, %f144;
	max.f32 	%f606, %f605, 0f00000000;
	st.global.f32 	[%rd31+104], %f606;
	add.f32 	%f607, %f590, %f145;
	max.f32 	%f608, %f607, 0f00000000;
	st.global.f32 	[%rd31+-148], %f608;
	add.f32 	%f609, %f596, %f146;
	max.f32 	%f610, %f609, 0f00000000;
	st.global.f32 	[%rd31+108], %f610;
	ld.local.v4.f32 	{%f611, %f612, %f613, %f614}, [%rd36+-5760];
	add.f32 	%f615, %f611, %f147;
	max.f32 	%f616, %f615, 0f00000000;
	st.global.f32 	[%rd31+-144], %f616;
	ld.local.v4.f32 	{%f617, %f618, %f619, %f620}, [%rd36];
	add.f32 	%f621, %f617, %f148;
	max.f32 	%f622, %f621, 0f00000000;
	st.global.f32 	[%rd31+112], %f622;
	add.f32 	%f623, %f612, %f149;
	max.f32 	%f624, %f623, 0f00000000;
	st.global.f32 	[%rd31+-140], %f624;
	add.f32 	%f625, %f618, %f150;
	max.f32 	%f626, %f625, 0f00000000;
	st.global.f32 	[%rd31+116], %f626;
	add.f32 	%f627, %f613, %f151;
	max.f32 	%f628, %f627, 0f00000000;
	st.global.f32 	[%rd31+-136], %f628;
	add.f32 	%f629, %f619, %f152;
	max.f32 	%f630, %f629, 0f00000000;
	st.global.f32 	[%rd31+120], %f630;
	add.f32 	%f631, %f614, %f153;
	max.f32 	%f632, %f631, 0f00000000;
	st.global.f32 	[%rd31+-132], %f632;
	add.f32 	%f633, %f620, %f154;
	max.f32 	%f634, %f633, 0f00000000;
	st.global.f32 	[%rd31+124], %f634;
	add.s32 	%r122, %r122, 1;
	add.s32 	%r121, %r121, 128;
	add.s64 	%rd36, %rd36, 128;
	setp.ne.s32 	%p54, %r122, 15;
	@%p54 bra 	$L__BB0_44;
	add.s32 	%r120, %r120, 1;
	setp.ne.s32 	%p55, %r120, 3;
	@%p55 bra 	$L__BB0_43;
	ret;

}


// ===== COMPILED SASS (sm_100) =====

	.target	sm_100

	.elftype	@"ET_EXEC"


//--------------------- .note.nv.tkinfo           --------------------------
	.section	.note.nv.tkinfo,"",@"SHT_NOTE"
	.sectionflags	@"SHF_NOTE_NV_TKINFO"
	.tkinfo
        /*0018*/ 	.word	0x00000002
        /*0030*/ 	.string	""
        /*0030*/ 	.string	"ptxas"
        /*0030*/ 	.string	"Cuda compilation tools, release 13.0, V13.0.88"
        /*0030*/ 	.string	"Build cuda_13.0.r13.0/compiler.36424714_0"
        /*0030*/ 	.string	"-arch sm_100 -m 64 "



//--------------------- .note.nv.cuinfo           --------------------------
	.section	.note.nv.cuinfo,"",@"SHT_NOTE"
	.sectionflags	@"SHF_NOTE_NV_CUINFO"
        /*0018*/ 	.short	0x0002
        /*001a*/ 	.short	0x0064
        /*001c*/ 	.short	0x0082
	.zero		2


//--------------------- .nv.info                  --------------------------
	.section	.nv.info,"",@"SHT_CUDA_INFO"
	.align	4


	//----- nvinfo : EIATTR_REGCOUNT
	.align		4
        /*0000*/ 	.byte	0x04, 0x2f
        /*0002*/ 	.short	(.L_1 - .L_0)
	.align		4
.L_0:
        /*0004*/ 	.word	index@(my_kernel_kernel0)
        /*0008*/ 	.word	0x00000080


	//----- nvinfo : EIATTR_FRAME_SIZE
	.align		4
.L_1:
        /*000c*/ 	.byte	0x04, 0x11
        /*000e*/ 	.short	(.L_3 - .L_2)
	.align		4
.L_2:
        /*0010*/ 	.word	index@(my_kernel_kernel0)
        /*0014*/ 	.word	0x00002d00


	//----- nvinfo : EIATTR_MIN_STACK_SIZE
	.align		4
.L_3:
        /*0018*/ 	.byte	0x04, 0x12
        /*001a*/ 	.short	(.L_5 - .L_4)
	.align		4
.L_4:
        /*001c*/ 	.word	index@(my_kernel_kernel0)
        /*0020*/ 	.word	0x00002d00
.L_5:


//--------------------- .nv.compat                --------------------------
	.section	.nv.compat,"",@"SHT_CUDA_COMPAT_INFO"
	.align	4
        /*0000*/ 	.byte	0x02, 0x09, 0x00, 0x00, 0x02, 0x02, 0x01, 0x00, 0x02, 0x05, 0x05, 0x00, 0x03, 0x07, 0x01, 0x01
        /*0010*/ 	.byte	0x02, 0x03, 0x00, 0x00, 0x02, 0x06, 0x01, 0x00, 0x04, 0x0b, 0x08, 0x00, 0x09, 0x00, 0x00, 0x00
        /*0020*/ 	.byte	0x00, 0x00, 0x00, 0x00


//--------------------- .nv.info.my_kernel_kernel0 --------------------------
	.section	.nv.info.my_kernel_kernel0,"",@"SHT_CUDA_INFO"
	.sectionflags	@""
	.align	4


	//----- nvinfo : EIATTR_CUDA_API_VERSION
	.align		4
        /*0000*/ 	.byte	0x04, 0x37
        /*0002*/ 	.short	(.L_7 - .L_6)
.L_6:
        /*0004*/ 	.word	0x00000082


	//----- nvinfo : EIATTR_KPARAM_INFO
	.align		4
.L_7:
        /*0008*/ 	.byte	0x04, 0x17
        /*000a*/ 	.short	(.L_9 - .L_8)
.L_8:
        /*000c*/ 	.word	0x00000000
        /*0010*/ 	.short	0x0003
        /*0012*/ 	.short	0x0018
        /*0014*/ 	.byte	0x00, 0xf5, 0x21, 0x00


	//----- nvinfo : EIATTR_KPARAM_INFO
	.align		4
.L_9:
        /*0018*/ 	.byte	0x04, 0x17
        /*001a*/ 	.short	(.L_11 - .L_10)
.L_10:
        /*001c*/ 	.word	0x00000000
        /*0020*/ 	.short	0x0002
        /*0022*/ 	.short	0x0010
        /*0024*/ 	.byte	0x00, 0xf5, 0x21, 0x00


	//----- nvinfo : EIATTR_KPARAM_INFO
	.align		4
.L_11:
        /*0028*/ 	.byte	0x04, 0x17
        /*002a*/ 	.short	(.L_13 - .L_12)
.L_12:
        /*002c*/ 	.word	0x00000000
        /*0030*/ 	.short	0x0001
        /*0032*/ 	.short	0x0008
        /*0034*/ 	.byte	0x00, 0xf5, 0x21, 0x00


	//----- nvinfo : EIATTR_KPARAM_INFO
	.align		4
.L_13:
        /*0038*/ 	.byte	0x04, 0x17
        /*003a*/ 	.short	(.L_15 - .L_14)
.L_14:
        /*003c*/ 	.word	0x00000000
        /*0040*/ 	.short	0x0000
        /*0042*/ 	.short	0x0000
        /*0044*/ 	.byte	0x00, 0xf5, 0x21, 0x00


	//----- nvinfo : EIATTR_SPARSE_MMA_MASK
	.align		4
.L_15:
        /*0048*/ 	.byte	0x03, 0x50
        /*004a*/ 	.short	0x0000


	//----- nvinfo : EIATTR_MAXREG_COUNT
	.align		4
        /*004c*/ 	.byte	0x03, 0x1b
        /*004e*/ 	.short	0x00ff


	//----- nvinfo : EIATTR_NUM_BARRIERS
	.align		4
        /*0050*/ 	.byte	0x02, 0x4c
        /*0052*/ 	.byte	0x01
	.zero		1


	//----- nvinfo : EIATTR_MERCURY_ISA_VERSION
	.align		4
        /*0054*/ 	.byte	0x03, 0x5f
        /*0056*/ 	.short	0x0101


	//----- nvinfo : EIATTR_VRC_CTA_INIT_COUNT
	.align		4
        /*0058*/ 	.byte	0x02, 0x4a
	.zero		1
	.zero		1


	//----- nvinfo : EIATTR_EXIT_INSTR_OFFSETS
	.align		4
        /*005c*/ 	.byte	0x04, 0x1c
        /*005e*/ 	.short	(.L_17 - .L_16)


	//   ....[0]....
.L_16:
        /*0060*/ 	.word	0x000088e0


	//----- nvinfo : EIATTR_CRS_STACK_SIZE
	.align		4
.L_17:
        /*0064*/ 	.byte	0x04, 0x1e
        /*0066*/ 	.short	(.L_19 - .L_18)
.L_18:
        /*0068*/ 	.word	0x00000000


	//----- nvinfo : EIATTR_CBANK_PARAM_SIZE
	.align		4
.L_19:
        /*006c*/ 	.byte	0x03, 0x19
        /*006e*/ 	.short	0x0020


	//----- nvinfo : EIATTR_PARAM_CBANK
	.align		4
        /*0070*/ 	.byte	0x04, 0x0a
        /*0072*/ 	.short	(.L_21 - .L_20)
	.align		4
.L_20:
        /*0074*/ 	.word	index@(.nv.constant0.my_kernel_kernel0)
        /*0078*/ 	.short	0x0380
        /*007a*/ 	.short	0x0020


	//----- nvinfo : EIATTR_SW_WAR
	.align		4
.L_21:
        /*007c*/ 	.byte	0x04, 0x36
        /*007e*/ 	.short	(.L_23 - .L_22)
.L_22:
        /*0080*/ 	.word	0x00000008
.L_23:


//--------------------- .nv.callgraph             --------------------------
	.section	.nv.callgraph,"",@"SHT_CUDA_CALLGRAPH"
	.align	4
	.sectionentsize	8
	.align		4
        /*0000*/ 	.word	0x00000000
	.align		4
        /*0004*/ 	.word	0xffffffff
	.align		4
        /*0008*/ 	.word	0x00000000
	.align		4
        /*000c*/ 	.word	0xfffffffe
	.align		4
        /*0010*/ 	.word	0x00000000
	.align		4
        /*0014*/ 	.word	0xfffffffd
	.align		4
        /*0018*/ 	.word	0x00000000
	.align		4
        /*001c*/ 	.word	0xfffffffc


//--------------------- .text.my_kernel_kernel0   --------------------------
	.section	.text.my_kernel_kernel0,"ax",@progbits
	.align	128
        .global         my_kernel_kernel0
        .type           my_kernel_kernel0,@function
        .size           my_kernel_kernel0,(.L_x_81 - my_kernel_kernel0)
        .other          my_kernel_kernel0,@"STO_CUDA_ENTRY STV_DEFAULT"
my_kernel_kernel0:
.text.my_kernel_kernel0:
[----:B------:R-:W0:Y:S01]  /*0000*/  LDC R1, c[0x0][0x37c] ;  /* 0x0000df00ff017b82 */ /* 0x000e220000000800 */
[----:B------:R-:W-:Y:S01]  /*0010*/  HFMA2 R0, -RZ, RZ, 0, 0 ;  /* 0x00000000ff007431 */ /* 0x000fe200000001ff */
[----:B0-----:R-:W-:-:S07]  /*0020*/  IADD3 R1, PT, PT, R1, -0x2d00, RZ ;  /* 0xffffd30001017810 */ /* 0x001fce0007ffe0ff */
.L_x_0:
[C---:B0-----:R-:W-:Y:S01]  /*0030*/  LEA R2, R0.reuse, R1, 0x2 ;  /* 0x0000000100027211 */ /* 0x041fe200078e10ff */
[----:B------:R-:W-:-:S04]  /*0040*/  VIADD R0, R0, 0x1 ;  /* 0x0000000100007836 */ /* 0x000fc80000000000 */
[----:B------:R0:W-:Y:S01]  /*0050*/  STL [R2], RZ ;  /* 0x000000ff02007387 */ /* 0x0001e20000100800 */
[----:B------:R-:W-:-:S03]  /*0060*/  ISETP.NE.AND P0, PT, R0, 0x20, PT ;  /* 0x000000200000780c */ /* 0x000fc60003f05270 */
[----:B------:R0:W-:Y:S04]  /*0070*/  STL [R2+0x1680], RZ ;  /* 0x001680ff02007387 */ /* 0x0001e80000100800 */
        /* <DEDUP_REMOVED lines=87> */
[----:B------:R0:W-:Y:S01]  /*05f0*/  STL [R2+0x2c80], RZ ;  /* 0x002c80ff02007387 */ /* 0x0001e20000100800 */
[----:B------:R-:W-:Y:S05]  /*0600*/  @P0 BRA `(.L_x_0) ;  /* 0xfffffff800880947 */ /* 0x000fea000383ffff */
[----:B------:R-:W-:Y:S01]  /*0610*/  MOV R0, RZ ;  /* 0x000000ff00007202 */ /* 0x000fe20000000f00 */
[----:B------:R-:W1:Y:S06]  /*0620*/  LDCU.64 UR12, c[0x0][0x358] ;  /* 0x00006b00ff0c77ac */ /* 0x000e6c0008000a00 */
.L_x_77:
[----:B------:R-:W2:Y:S01]  /*0630*/  S2R R4, SR_TID.X ;  /* 0x0000000000047919 */ /* 0x000ea20000002100 */
[----:B0-----:R-:W0:Y:S01]  /*0640*/  LDC.64 R2, c[0x0][0x380] ;  /* 0x0000e000ff027b82 */ /* 0x001e220000000a00 */
[----:B------:R-:W-:Y:S02]  /*0650*/  HFMA2 R7, -RZ, RZ, 0, 0 ;  /* 0x00000000ff077431 */ /* 0x000fe400000001ff */
[----:B------:R-:W-:Y:S02]  /*0660*/  IMAD R6, R0, 0xc, RZ ;  /* 0x0000000c00067824 */ /* 0x000fe400078e02ff */
[----:B--2---:R-:W-:-:S03]  /*0670*/  IMAD R5, R4, 0x3, RZ ;  /* 0x0000000304057824 */ /* 0x004fc600078e02ff */
[----:B-1----:R-:W-:Y:S06]  /*0680*/  BAR.SYNC.DEFER_BLOCKING 0x0 ;  /* 0x0000000000007b1d */ /* 0x002fec0000010000 */
.L_x_73:
[C---:B------:R-:W-:Y:S01]  /*0690*/  IMAD R15, R7.reuse, 0xa, R4 ;  /* 0x0000000a070f7824 */ /* 0x040fe200078e0204 */
[----:B------:R-:W-:Y:S01]  /*06a0*/  BSSY.RECONVERGENT B0, `(.L_x_1) ;  /* 0x0000030000007945 */ /* 0x000fe20003800200 */
[----:B01234-:R-:W-:Y:S02]  /*06b0*/  IMAD R10, R7, 0x1e, R5 ;  /* 0x0000001e070a7824 */ /* 0x01ffe400078e0205 */
[C---:B------:R-:W-:Y:S01]  /*06c0*/  IMAD R9, R15.reuse, 0x24, RZ ;  /* 0x000000240f097824 */ /* 0x040fe200078e02ff */
[----:B------:R-:W-:-:S03]  /*06d0*/  ISETP.GT.U32.AND P2, PT, R15, 0x4a, PT ;  /* 0x0000004a0f00780c */ /* 0x000fc60003f44070 */
[C---:B------:R-:W-:Y:S01]  /*06e0*/  VIADD R11, R9.reuse, 0x2 ;  /* 0x00000002090b7836 */ /* 0x040fe20000000000 */
[----:B------:R-:W-:Y:S02]  /*06f0*/  ISETP.GT.U32.OR P3, PT, R10, 0xe0, P2 ;  /* 0x000000e00a00780c */ /* 0x000fe40001764470 */
[----:B------:R-:W-:Y:S02]  /*0700*/  IADD3 R8, PT, PT, R9, -0xa8b, RZ ;  /* 0xfffff57509087810 */ /* 0x000fe40007ffe0ff */
[----:B------:R-:W-:Y:S01]  /*0710*/  ISETP.GT.U32.AND P1, PT, R11, 0xa8b, PT ;  /* 0x00000a8b0b00780c */ /* 0x000fe20003f24070 */
[C---:B------:R-:W-:Y:S01]  /*0720*/  VIADD R11, R9.reuse, 0xfffff57b ;  /* 0xfffff57b090b7836 */ /* 0x040fe20000000000 */
[----:B------:R-:W-:Y:S02]  /*0730*/  ISETP.LT.U32.OR P0, PT, R8, -0xa8c, P3 ;  /* 0xfffff5740800780c */ /* 0x000fe40001f01470 */
[----:B------:R-:W-:Y:S02]  /*0740*/  IADD3 R8, PT, PT, R9, -0xa87, RZ ;  /* 0xfffff57909087810 */ /* 0x000fe40007ffe0ff */
[----:B------:R-:W-:-:S02]  /*0750*/  P2R R16, PR, RZ, 0x1 ;  /* 0x00000001ff107803 */ /* 0x000fc40000000000 */
[C---:B------:R-:W-:Y:S02]  /*0760*/  ISETP.GT.U32.AND P0, PT, R9.reuse, 0xa8b, PT ;  /* 0x00000a8b0900780c */ /* 0x040fe40003f04070 */
[----:B------:R-:W-:Y:S02]  /*0770*/  IADD3 R12, PT, PT, R9, -0xa89, RZ ;  /* 0xfffff577090c7810 */ /* 0x000fe40007ffe0ff */
[----:B------:R-:W-:Y:S02]  /*0780*/  ISETP.GT.U32.OR P0, PT, R10, 0xe0, P0 ;  /* 0x000000e00a00780c */ /* 0x000fe40000704470 */
[----:B------:R-:W-:Y:S02]  /*0790*/  ISETP.LT.U32.OR P5, PT, R8, -0xa8c, P3 ;  /* 0xfffff5740800780c */ /* 0x000fe40001fa1470 */
[----:B------:R-:W-:Y:S02]  /*07a0*/  ISETP.GT.U32.OR P6, PT, R15, 0x4a, P0 ;  /* 0x0000004a0f00780c */ /* 0x000fe400007c4470 */
[----:B------:R-:W-:-:S02]  /*07b0*/  ISETP.LT.U32.OR P4, PT, R12, -0xa8c, P3 ;  /* 0xfffff5740c00780c */ /* 0x000fc40001f81470 */
[----:B------:R-:W-:Y:S02]  /*07c0*/  MOV R8, R7 ;  /* 0x0000000700087202 */ /* 0x000fe40000000f00 */
[C---:B------:R-:W-:Y:S02]  /*07d0*/  IADD3 R17, PT, PT, R9.reuse, -0xa83, RZ ;  /* 0xfffff57d09117810 */ /* 0x040fe40007ffe0ff */
[----:B------:R-:W-:Y:S02]  /*07e0*/  IADD3 R18, PT, PT, R9, -0xa81, RZ ;  /* 0xfffff57f09127810 */ /* 0x000fe40007ffe0ff */
[----:B------:R-:W-:Y:S02]  /*07f0*/  ISETP.GT.U32.OR P1, PT, R10, 0xe0, P1 ;  /* 0x000000e00a00780c */ /* 0x000fe40000f24470 */
[----:B------:R-:W-:Y:S01]  /*0800*/  ISETP.LT.U32.OR P0, PT, R11, -0xa8c, P3 ;  /* 0xfffff5740b00780c */ /* 0x000fe20001f01470 */
[----:B------:R-:W-:-:S12]  /*0810*/  @P6 BRA `(.L_x_2) ;  /* 0x0000000000606947 */ /* 0x000fd80003800000 */
[----:B------:R-:W-:-:S05]  /*0820*/  LOP3.LUT R11, R5, 0xffff, RZ, 0xc0, !PT ;  /* 0x0000ffff050b7812 */ /* 0x000fca00078ec0ff */
[----:B------:R-:W-:-:S05]  /*0830*/  IMAD R11, R11, 0x2223, RZ ;  /* 0x000022230b0b7824 */ /* 0x000fca00078e02ff */
[----:B------:R-:W-:-:S04]  /*0840*/  SHF.R.U32.HI R11, RZ, 0x11, R11 ;  /* 0x00000011ff0b7819 */ /* 0x000fc8000001160b */
[----:B------:R-:W-:Y:S01]  /*0850*/  PRMT R12, R11, 0x9910, RZ ;  /* 0x000099100b0c7816 */ /* 0x000fe200000000ff */
[----:B------:R-:W-:-:S04]  /*0860*/  IMAD R11, R8, 0x2, R11 ;  /* 0x00000002080b7824 */ /* 0x000fc800078e020b */
[----:B------:R-:W-:-:S05]  /*0870*/  IMAD R12, R12, 0xf, RZ ;  /* 0x0000000f0c0c7824 */ /* 0x000fca00078e02ff */
[----:B------:R-:W-:-:S04]  /*0880*/  IADD3 R12, PT, PT, RZ, -R12, RZ ;  /* 0x8000000cff0c7210 */ /* 0x000fc80007ffe0ff */
[----:B------:R-:W-:Y:S01]  /*0890*/  PRMT R14, R12, 0x7710, RZ ;  /* 0x000077100c0e7816 */ /* 0x000fe200000000ff */
[----:B------:R-:W-:-:S03]  /*08a0*/  IMAD.HI.U32 R12, R11, -0x77777777, RZ ;  /* 0x888888890b0c7827 */ /* 0x000fc600078e00ff */
[----:B------:R-:W-:Y:S02]  /*08b0*/  IADD3 R13, PT, PT, R5, R14, RZ ;  /* 0x0000000e050d7210 */ /* 0x000fe40007ffe0ff */
[----:B------:R-:W-:Y:S02]  /*08c0*/  SHF.R.U32.HI R12, RZ, 0x3, R12 ;  /* 0x00000003ff0c7819 */ /* 0x000fe4000001160c */
[----:B------:R-:W-:-:S03]  /*08d0*/  LOP3.LUT R14, R13, 0xffff, RZ, 0xc0, !PT ;  /* 0x0000ffff0d0e7812 */ /* 0x000fc600078ec0ff */
[----:B------:R-:W-:Y:S02]  /*08e0*/  IMAD R11, R12, -0xf, R11 ;  /* 0xfffffff10c0b7824 */ /* 0x000fe400078e020b */
[----:B------:R-:W-:-:S04]  /*08f0*/  IMAD R12, R14, 0x300, R6 ;  /* 0x000003000e0c7824 */ /* 0x000fc800078e0206 */
[----:B------:R-:W-:-:S04]  /*0900*/  IMAD R13, R11, 0x2d00, R12 ;  /* 0x00002d000b0d7824 */ /* 0x000fc800078e020c */
[----:B0-----:R-:W-:-:S06]  /*0910*/  IMAD.WIDE.U32 R12, R13, 0x4, R2 ;  /* 0x000000040d0c7825 */ /* 0x001fcc00078e0002 */
[----:B-1----:R-:W2:Y:S01]  /*0920*/  LDG.E.CONSTANT R12, desc[UR12][R12.64] ;  /* 0x0000000c0c0c7981 */ /* 0x002ea2000c1e9900 */
[----:B------:R-:W0:Y:S01]  /*0930*/  S2UR UR5, SR_CgaCtaId ;  /* 0x00000000000579c3 */ /* 0x000e220000008800 */
[----:B------:R-:W-:Y:S01]  /*0940*/  IMAD R11, R11, 0xf, R14 ;  /* 0x0000000f0b0b7824 */ /* 0x000fe200078e020e */
[----:B------:R-:W-:-:S03]  /*0950*/  UMOV UR4, 0x400 ;  /* 0x0000040000047882 */ /* 0x000fc60000000000 */
[----:B------:R-:W-:Y:S01]  /*0960*/  IMAD R11, R11, 0xc, RZ ;  /* 0x0000000c0b0b7824 */ /* 0x000fe200078e02ff */
[----:B0-----:R-:W-:-:S06]  /*0970*/  ULEA UR4, UR5, UR4, 0x18 ;  /* 0x0000000405047291 */ /* 0x001fcc000f8ec0ff */
[----:B------:R-:W-:-:S05]  /*0980*/  LEA R11, R11, UR4, 0x2 ;  /* 0x000000040b0b7c11 */ /* 0x000fca000f8e10ff */
[----:B--2---:R2:W-:Y:S02]  /*0990*/  STS [R11], R12 ;  /* 0x0000000c0b007388 */ /* 0x0045e40000000800 */
.L_x_2:
[----:B-1----:R-:W-:Y:S05]  /*09a0*/  BSYNC.RECONVERGENT B0 ;  /* 0x0000000000007941 */ /* 0x002fea0003800200 */
.L_x_1:
[----:B------:R-:W-:Y:S01]  /*09b0*/  ISETP.LT.U32.OR P6, PT, R17, -0xa8c, P3 ;  /* 0xfffff5741100780c */ /* 0x000fe20001fc1470 */
[----:B------:R-:W-:Y:S01]  /*09c0*/  BSSY.RECONVERGENT B0, `(.L_x_3) ;  /* 0x0000021000007945 */ /* 0x000fe20003800200 */
[----:B------:R-:W-:Y:S02]  /*09d0*/  ISETP.LT.U32.OR P3, PT, R18, -0xa8c, P3 ;  /* 0xfffff5741200780c */ /* 0x000fe40001f61470 */
[----:B------:R-:W-:Y:S02]  /*09e0*/  ISETP.GT.U32.OR P1, PT, R15, 0x4a, P1 ;  /* 0x0000004a0f00780c */ /* 0x000fe40000f24470 */
[----:B------:R-:W-:Y:S02]  /*09f0*/  P2R R17, PR, RZ, 0x8 ;  /* 0x00000008ff117803 */ /* 0x000fe40000000000 */
[----:B------:R-:W-:Y:S02]  /*0a00*/  ISETP.NE.AND P3, PT, R16, RZ, PT ;  /* 0x000000ff1000720c */ /* 0x000fe40003f65270 */
[----:B------:R-:W-:-:S11]  /*0a10*/  IADD3 R18, PT, PT, R9, 0x4, RZ ;  /* 0x0000000409127810 */ /* 0x000fd60007ffe0ff */
[----:B------:R-:W-:Y:S05]  /*0a20*/  @P3 BRA `(.L_x_4) ;  /* 0x0000000000683947 */ /* 0x000fea0003800000 */
[----:B--2---:R-:W-:-:S05]  /*0a30*/  LOP3.LUT R11, R5, 0xffff, RZ, 0xc0, !PT ;  /* 0x0000ffff050b7812 */ /* 0x004fca00078ec0ff */
[----:B------:R-:W-:-:S05]  /*0a40*/  IMAD R11, R11, 0x2223, RZ ;  /* 0x000022230b0b7824 */ /* 0x000fca00078e02ff */
[----:B------:R-:W-:-:S04]  /*0a50*/  SHF.R.U32.HI R11, RZ, 0x11, R11 ;  /* 0x00000011ff0b7819 */ /* 0x000fc8000001160b */
[----:B------:R-:W-:-:S05]  /*0a60*/  PRMT R12, R11, 0x9910, RZ ;  /* 0x000099100b0c7816 */ /* 0x000fca00000000ff */
[----:B------:R-:W-:-:S05]  /*0a70*/  IMAD R12, R12, 0xf, RZ ;  /* 0x0000000f0c0c7824 */ /* 0x000fca00078e02ff */
[----:B------:R-:W-:Y:S01]  /*0a80*/  IADD3 R14, PT, PT, RZ, -R12, RZ ;  /* 0x8000000cff0e7210 */ /* 0x000fe20007ffe0ff */
[----:B------:R-:W-:Y:S01]  /*0a90*/  IMAD R12, R8, 0x2, R11 ;  /* 0x00000002080c7824 */ /* 0x000fe200078e020b */
[----:B------:R-:W-:Y:S02]  /*0aa0*/  IADD3 R11, PT, PT, R6, 0x1, RZ ;  /* 0x00000001060b7810 */ /* 0x000fe40007ffe0ff */
        /* <DEDUP_REMOVED lines=9> */
[----:B------:R-:W2:Y:S01]  /*0b40*/  LDG.E.CONSTANT R12, desc[UR12][R12.64] ;  /* 0x0000000c0c0c7981 */ /* 0x000ea2000c1e9900 */
[----:B------:R-:W0:Y:S01]  /*0b50*/  S2UR UR5, SR_CgaCtaId ;  /* 0x00000000000579c3 */ /* 0x000e220000008800 */
[----:B------:R-:W-:Y:S01]  /*0b60*/  MOV R11, 0xc ;  /* 0x0000000c000b7802 */ /* 0x000fe20000000f00 */
[----:B------:R-:W-:-:S04]  /*0b70*/  UMOV UR4, 0x400 ;  /* 0x0000040000047882 */ /* 0x000fc80000000000 */
[----:B------:R-:W-:-:S04]  /*0b80*/  IMAD R11, R16, R11, 0x1 ;  /* 0x00000001100b7424 */ /* 0x000fc800078e020b */
[----:B------:R-:W-:Y:S01]  /*0b90*/  IMAD R11, R14, 0xb4, R11 ;  /* 0x000000b40e0b7824 */ /* 0x000fe200078e020b */
[----:B0-----:R-:W-:-:S06]  /*0ba0*/  ULEA UR4, UR5, UR4, 0x18 ;  /* 0x0000000405047291 */ /* 0x001fcc000f8ec0ff */
[----:B------:R-:W-:-:S05]  /*0bb0*/  LEA R11, R11, UR4, 0x2 ;  /* 0x000000040b0b7c11 */ /* 0x000fca000f8e10ff */
[----:B--2---:R1:W-:Y:S02]  /*0bc0*/  STS [R11], R12 ;  /* 0x0000000c0b007388 */ /* 0x0043e40000000800 */
.L_x_4:
[----:B------:R-:W-:Y:S05]  /*0bd0*/  BSYNC.RECONVERGENT B0 ;  /* 0x0000000000007941 */ /* 0x000fea0003800200 */
.L_x_3:
[----:B------:R-:W-:Y:S01]  /*0be0*/  ISETP.GT.U32.AND P3, PT, R18, 0xa8b, PT ;  /* 0x00000a8b1200780c */ /* 0x000fe20003f64070 */
[----:B------:R-:W-:Y:S01]  /*0bf0*/  BSSY.RECONVERGENT B0, `(.L_x_5) ;  /* 0x000001f000007945 */ /* 0x000fe20003800200 */
[C---:B------:R-:W-:Y:S01]  /*0c00*/  VIADD R14, R10.reuse, 0x1 ;  /* 0x000000010a0e7836 */ /* 0x040fe20000000000 */
[----:B------:R-:W-:Y:S02]  /*0c10*/  IADD3 R19, PT, PT, R9, -0xa7f, RZ ;  /* 0xfffff58109137810 */ /* 0x000fe40007ffe0ff */
[----:B------:R-:W-:Y:S01]  /*0c20*/  ISETP.GT.U32.OR P3, PT, R10, 0xe0, P3 ;  /* 0x000000e00a00780c */ /* 0x000fe20001f64470 */
[----:B------:R-:W-:-:S12]  /*0c30*/  @P1 BRA `(.L_x_6) ;  /* 0x0000000000681947 */ /* 0x000fd80003800000 */
[----:B-12---:R-:W-:-:S05]  /*0c40*/  LOP3.LUT R11, R5, 0xffff, RZ, 0xc0, !PT ;  /* 0x0000ffff050b7812 */ /* 0x006fca00078ec0ff */
[----:B------:R-:W-:-:S05]  /*0c50*/  IMAD R11, R11, 0x2223, RZ ;  /* 0x000022230b0b7824 */ /* 0x000fca00078e02ff */
[----:B------:R-:W-:-:S04]  /*0c60*/  SHF.R.U32.HI R11, RZ, 0x11, R11 ;  /* 0x00000011ff0b7819 */ /* 0x000fc8000001160b */
[----:B------:R-:W-:-:S05]  /*0c70*/  PRMT R12, R11, 0x9910, RZ ;  /* 0x000099100b0c7816 */ /* 0x000fca00000000ff */
[----:B------:R-:W-:-:S05]  /*0c80*/  IMAD R12, R12, 0xf, RZ ;  /* 0x0000000f0c0c7824 */ /* 0x000fca00078e02ff */
[----:B------:R-:W-:Y:S02]  /*0c90*/  IADD3 R16, PT, PT, RZ, -R12, RZ ;  /* 0x8000000cff107210 */ /* 0x000fe40007ffe0ff */
[----:B------:R-:W-:Y:S02]  /*0ca0*/  LEA R12, R8, R11, 0x1 ;  /* 0x0000000b080c7211 */ /* 0x000fe400078e08ff */
[----:B------:R-:W-:Y:S02]  /*0cb0*/  PRMT R16, R16, 0x7710, RZ ;  /* 0x0000771010107816 */ /* 0x000fe400000000ff */
[----:B------:R-:W-:Y:S01]  /*0cc0*/  IADD3 R11, PT, PT, R6, 0x2, RZ ;  /* 0x00000002060b7810 */ /* 0x000fe20007ffe0ff */
[----:B------:R-:W-:-:S04]  /*0cd0*/  IMAD.HI.U32 R13, R12, -0x77777777, RZ ;  /* 0x888888890c0d7827 */ /* 0x000fc800078e00ff */
[----:B------:R-:W-:Y:S01]  /*0ce0*/  IMAD.IADD R16, R5, 0x1, R16 ;  /* 0x0000000105107824 */ /* 0x000fe200078e0210 */
[----:B------:R-:W-:-:S04]  /*0cf0*/  SHF.R.U32.HI R13, RZ, 0x3, R13 ;  /* 0x00000003ff0d7819 */ /* 0x000fc8000001160d */
[----:B------:R-:W-:Y:S01]  /*0d00*/  LOP3.LUT R18, R16, 0xffff, RZ, 0xc0, !PT ;  /* 0x0000ffff10127812 */ /* 0x000fe200078ec0ff */
[----:B------:R-:W-:-:S04]  /*0d10*/  IMAD R16, R13, -0xf, R12 ;  /* 0xfffffff10d107824 */ /* 0x000fc800078e020c */
[----:B------:R-:W-:-:S04]  /*0d20*/  IMAD R11, R18, 0x300, R11 ;  /* 0x00000300120b7824 */ /* 0x000fc800078e020b */
[----:B------:R-:W-:-:S04]  /*0d30*/  IMAD R11, R16, 0x2d00, R11 ;  /* 0x00002d00100b7824 */ /* 0x000fc800078e020b */
[----:B0-----:R-:W-:-:S06]  /*0d40*/  IMAD.WIDE.U32 R12, R11, 0x4, R2 ;  /* 0x000000040b0c7825 */ /* 0x001fcc00078e0002 */
[----:B------:R-:W2:Y:S01]  /*0d50*/  LDG.E.CONSTANT R12, desc[UR12][R12.64] ;  /* 0x0000000c0c0c7981 */ /* 0x000ea2000c1e9900 */
[----:B------:R-:W0:Y:S01]  /*0d60*/  S2UR UR5, SR_CgaCtaId ;  /* 0x00000000000579c3 */ /* 0x000e220000008800 */
[----:B------:R-:W-:Y:S01]  /*0d70*/  HFMA2 R11, -RZ, RZ, 0, 7.152557373046875e-07 ;  /* 0x0000000cff0b7431 */ /* 0x000fe200000001ff */
[----:B------:R-:W-:-:S04]  /*0d80*/  UMOV UR4, 0x400 ;  /* 0x0000040000047882 */ /* 0x000fc80000000000 */
[----:B------:R-:W-:-:S04]  /*0d90*/  IMAD R11, R18, R11, 0x2 ;  /* 0x00000002120b7424 */ /* 0x000fc800078e020b */
[----:B------:R-:W-:Y:S01]  /*0da0*/  IMAD R11, R16, 0xb4, R11 ;  /* 0x000000b4100b7824 */ /* 0x000fe200078e020b */
[----:B0-----:R-:W-:-:S06]  /*0db0*/  ULEA UR4, UR5, UR4, 0x18 ;  /* 0x0000000405047291 */ /* 0x001fcc000f8ec0ff */
[----:B------:R-:W-:-:S05]  /*0dc0*/  LEA R11, R11, UR4, 0x2 ;  /* 0x000000040b0b7c11 */ /* 0x000fca000f8e10ff */
[----:B--2---:R3:W-:Y:S02]  /*0dd0*/  STS [R11], R12 ;  /* 0x0000000c0b007388 */ /* 0x0047e40000000800 */
.L_x_6:
[----:B------:R-:W-:Y:S05]  /*0de0*/  BSYNC.RECONVERGENT B0 ;  /* 0x0000000000007941 */ /* 0x000fea0003800200 */
.L_x_5:
[----:B------:R-:W-:Y:S01]  /*0df0*/  ISETP.GT.U32.OR P1, PT, R14, 0xe0, P2 ;  /* 0x000000e00e00780c */ /* 0x000fe20001724470 */
[----:B------:R-:W-:Y:S01]  /*0e00*/  BSSY.RECONVERGENT B0, `(.L_x_7) ;  /* 0x0000020000007945 */ /* 0x000fe20003800200 */
[----:B------:R-:W-:Y:S02]  /*0e10*/  ISETP.GT.U32.OR P3, PT, R15, 0x4a, P3 ;  /* 0x0000004a0f00780c */ /* 0x000fe40001f64470 */
[----:B------:R-:W-:Y:S02]  /*0e20*/  ISETP.LT.U32.OR P1, PT, R19, -0xa8c, P1 ;  /* 0xfffff5741300780c */ /* 0x000fe40000f21470 */
[----:B------:R-:W-:Y:S02]  /*0e30*/  IADD3 R19, PT, PT, R9, 0x6, RZ ;  /* 0x0000000609137810 */ /* 0x000fe40007ffe0ff */
[----:B------:R-:W-:Y:S01]  /*0e40*/  P2R R18, PR, RZ, 0x2 ;  /* 0x00000002ff127803 */ /* 0x000fe20000000000 */
[----:B------:R-:W-:Y:S08]  /*0e50*/  @P4 BRA `(.L_x_8) ;  /* 0x0000000000684947 */ /* 0x000ff00003800000 */
[----:B-123--:R-:W-:-:S05]  /*0e60*/  LOP3.LUT R11, R5, 0xffff, RZ, 0xc0, !PT ;  /* 0x0000ffff050b7812 */ /* 0x00efca00078ec0ff */
[----:B------:R-:W-:-:S05]  /*0e70*/  IMAD R11, R11, 0x2223, RZ ;  /* 0x000022230b0b7824 */ /* 0x000fca00078e02ff */
[----:B------:R-:W-:-:S04]  /*0e80*/  SHF.R.U32.HI R11, RZ, 0x11, R11 ;  /* 0x00000011ff0b7819 */ /* 0x000fc8000001160b */
[----:B------:R-:W-:-:S05]  /*0e90*/  PRMT R12, R11, 0x9910, RZ ;  /* 0x000099100b0c7816 */ /* 0x000fca00000000ff */
[----:B------:R-:W-:-:S04]  /*0ea0*/  IMAD R12, R12, 0xf, RZ ;  /* 0x0000000f0c0c7824 */ /* 0x000fc800078e02ff */
[----:B------:R-:W-:Y:S01]  /*0eb0*/  IMAD.MOV R16, RZ, RZ, -R12 ;  /* 0x000000ffff107224 */ /* 0x000fe200078e0a0c */
[----:B------:R-:W-:Y:S02]  /*0ec0*/  LEA R12, R8, R11, 0x1 ;  /* 0x0000000b080c7211 */ /* 0x000fe400078e08ff */
        /* <DEDUP_REMOVED lines=12> */
[----:B------:R-:W-:Y:S01]  /*0f90*/  IMAD.MOV.U32 R11, RZ, RZ, 0xc ;  /* 0x0000000cff0b7424 */ /* 0x000fe200078e00ff */
[----:B------:R-:W-:-:S03]  /*0fa0*/  UMOV UR4, 0x400 ;  /* 0x0000040000047882 */ /* 0x000fc60000000000 */
[----:B------:R-:W-:-:S04]  /*0fb0*/  IMAD R11, R20, R11, 0x3 ;  /* 0x00000003140b7424 */ /* 0x000fc800078e020b */
[----:B------:R-:W-:Y:S01]  /*0fc0*/  IMAD R11, R16, 0xb4, R11 ;  /* 0x000000b4100b7824 */ /* 0x000fe200078e020b */
[----:B0-----:R-:W-:-:S06]  /*0fd0*/  ULEA UR4, UR5, UR4, 0x18 ;  /* 0x0000000405047291 */ /* 0x001fcc000f8ec0ff */
[----:B------:R-:W-:-:S05]  /*0fe0*/  LEA R11, R11, UR4, 0x2 ;  /* 0x000000040b0b7c11 */ /* 0x000fca000f8e10ff */
[----:B--2---:R4:W-:Y:S02]  /*0ff0*/  STS [R11], R12 ;  /* 0x0000000c0b007388 */ /* 0x0049e40000000800 */
.L_x_8:
[----:B------:R-:W-:Y:S05]  /*1000*/  BSYNC.RECONVERGENT B0 ;  /* 0x0000000000007941 */ /* 0x000fea0003800200 */
.L_x_7:
[----:B------:R-:W-:Y:S01]  /*1010*/  ISETP.GT.U32.AND P1, PT, R19, 0xa8b, PT ;  /* 0x00000a8b1300780c */ /* 0x000fe20003f24070 */
[----:B------:R-:W-:Y:S01]  /*1020*/  BSSY.RECONVERGENT B0, `(.L_x_9) ;  /* 0x000001e000007945 */ /* 0x000fe20003800200 */
[----:B------:R-:W-:Y:S02]  /*1030*/  IADD3 R19, PT, PT, R9, -0xa7d, RZ ;  /* 0xfffff58309137810 */ /* 0x000fe40007ffe0ff */
[----:B------:R-:W-:Y:S01]  /*1040*/  ISETP.GT.U32.OR P1, PT, R10, 0xe0, P1 ;  /* 0x000000e00a00780c */ /* 0x000fe20000f24470 */
[----:B------:R-:W-:-:S12]  /*1050*/  @P3 BRA `(.L_x_10) ;  /* 0x0000000000683947 */ /* 0x000fd80003800000 */
[----:B-1234-:R-:W-:-:S05]  /*1060*/  LOP3.LUT R11, R5, 0xffff, RZ, 0xc0, !PT ;  /* 0x0000ffff050b7812 */ /* 0x01efca00078ec0ff */
        /* <DEDUP_REMOVED lines=25> */
.L_x_10:
[----:B------:R-:W-:Y:S05]  /*1200*/  BSYNC.RECONVERGENT B0 ;  /* 0x0000000000007941 */ /* 0x000fea0003800200 */
.L_x_9:
[----:B------:R-:W-:Y:S01]  /*1210*/  ISETP.GT.U32.OR P3, PT, R14, 0xe0, P2 ;  /* 0x000000e00e00780c */ /* 0x000fe20001764470 */
[----:B------:R-:W-:Y:S01]  /*1220*/  BSSY.RECONVERGENT B0, `(.L_x_11) ;  /* 0x000001f000007945 */ /* 0x000fe20003800200 */
[----:B------:R-:W-:Y:S02]  /*1230*/  ISETP.GT.U32.OR P1, PT, R15, 0x4a, P1 ;  /* 0x0000004a0f00780c */ /* 0x000fe40000f24470 */
[----:B------:R-:W-:Y:S02]  /*1240*/  ISETP.LT.U32.OR P3, PT, R19, -0xa8c, P3 ;  /* 0xfffff5741300780c */ /* 0x000fe40001f61470 */
[----:B------:R-:W-:Y:S01]  /*1250*/  IADD3 R19, PT, PT, R9, 0x8, RZ ;  /* 0x0000000809137810 */ /* 0x000fe20007ffe0ff */
[----:B------:R-:W-:Y:S10]  /*1260*/  @P5 BRA `(.L_x_12) ;  /* 0x0000000000685947 */ /* 0x000ff40003800000 */
[----:B01234-:R-:W-:-:S05]  /*1270*/  LOP3.LUT R11, R5, 0xffff, RZ, 0xc0, !PT ;  /* 0x0000ffff050b7812 */ /* 0x01ffca00078ec0ff */
        /* <DEDUP_REMOVED lines=15> */
[----:B------:R-:W-:-:S06]  /*1370*/  IMAD.WIDE.U32 R12, R11, 0x4, R2 ;  /* 0x000000040b0c7825 */ /* 0x000fcc00078e0002 */
        /* <DEDUP_REMOVED lines=9> */
.L_x_12:
[----:B------:R-:W-:Y:S05]  /*1410*/  BSYNC.RECONVERGENT B0 ;  /* 0x0000000000007941 */ /* 0x000fea0003800200 */
.L_x_11:
[----:B------:R-:W-:Y:S01]  /*1420*/  ISETP.GT.U32.AND P4, PT, R19, 0xa8b, PT ;  /* 0x00000a8b1300780c */ /* 0x000fe20003f84070 */
[----:B------:R-:W-:Y:S01]  /*1430*/  BSSY.RECONVERGENT B0, `(.L_x_13) ;  /* 0x000001e000007945 */ /* 0x000fe20003800200 */
[----:B------:R-:W-:Y:S02]  /*1440*/  IADD3 R19, PT, PT, R9, -0xa7b, RZ ;  /* 0xfffff58509137810 */ /* 0x000fe40007ffe0ff */
[----:B------:R-:W-:Y:S01]  /*1450*/  ISETP.GT.U32.OR P4, PT, R10, 0xe0, P4 ;  /* 0x000000e00a00780c */ /* 0x000fe20002784470 */
[----:B------:R-:W-:-:S12]  /*1460*/  @P1 BRA `(.L_x_14) ;  /* 0x0000000000681947 */ /* 0x000fd80003800000 */
[----:B01234-:R-:W-:-:S05]  /*1470*/  LOP3.LUT R11, R5, 0xffff, RZ, 0xc0, !PT ;  /* 0x0000ffff050b7812 */ /* 0x01ffca00078ec0ff */
        /* <DEDUP_REMOVED lines=15> */
[----:B------:R-:W-:-:S06]  /*1570*/  IMAD.WIDE.U32 R12, R11, 0x4, R2 ;  /* 0x000000040b0c7825 */ /* 0x000fcc00078e0002 */
        /* <DEDUP_REMOVED lines=9> */
.L_x_14:
[----:B------:R-:W-:Y:S05]  /*1610*/  BSYNC.RECONVERGENT B0 ;  /* 0x0000000000007941 */ /* 0x000fea0003800200 */
.L_x_13:
        /* <DEDUP_REMOVED lines=32> */
.L_x_16:
[----:B------:R-:W-:Y:S05]  /*1820*/  BSYNC.RECONVERGENT B0 ;  /* 0x0000000000007941 */ /* 0x000fea0003800200 */
.L_x_15:
        /* <DEDUP_REMOVED lines=31> */
.L_x_18:
[----:B------:R-:W-:Y:S05]  /*1a20*/  BSYNC.RECONVERGENT B0 ;  /* 0x0000000000007941 */ /* 0x000fea0003800200 */
.L_x_17:
        /* <DEDUP_REMOVED lines=32> */
.L_x_20:
[----:B------:R-:W-:Y:S05]  /*1c30*/  BSYNC.RECONVERGENT B0 ;  /* 0x0000000000007941 */ /* 0x000fea0003800200 */
.L_x_19:
        /* <DEDUP_REMOVED lines=31> */
.L_x_22:
[----:B------:R-:W-:Y:S05]  /*1e30*/  BSYNC.RECONVERGENT B0 ;  /* 0x0000000000007941 */ /* 0x000fea0003800200 */
.L_x_21:
[----:B------:R-:W-:Y:S01]  /*1e40*/  ISETP.GT.U32.OR P0, PT, R15, 0x4a, P6 ;  /* 0x0000004a0f00780c */ /* 0x000fe20003704470 */
[----:B------:R-:W-:Y:S01]  /*1e50*/  BSSY.RECONVERGENT B0, `(.L_x_23) ;  /* 0x0000020000007945 */ /* 0x000fe20003800200 */
[----:B------:R-:W-:Y:S02]  /*1e60*/  ISETP.NE.AND P6, PT, R17, RZ, PT ;  /* 0x000000ff1100720c */ /* 0x000fe40003fc5270 */
[----:B------:R-:W-:Y:S02]  /*1e70*/  ISETP.GT.U32.OR P5, PT, R14, 0xe0, P2 ;  /* 0x000000e00e00780c */ /* 0x000fe400017a4470 */
[----:B------:R-:W-:Y:S02]  /*1e80*/  IADD3 R17, PT, PT, R9, 0xe, RZ ;  /* 0x0000000e09117810 */ /* 0x000fe40007ffe0ff */
[----:B------:R-:W-:-:S07]  /*1e90*/  ISETP.LT.U32.OR P5, PT, R19, -0xa8c, P5 ;  /* 0xfffff5741300780c */ /* 0x000fce0002fa1470 */
[----:B------:R-:W-:Y:S06]  /*1ea0*/  @P6 BRA `(.L_x_24) ;  /* 0x0000000000686947 */ /* 0x000fec0003800000 */
        /* <DEDUP_REMOVED lines=26> */
.L_x_24:
[----:B------:R-:W-:Y:S05]  /*2050*/  BSYNC.RECONVERGENT B0 ;  /* 0x0000000000007941 */ /* 0x000fea0003800200 */
.L_x_23:
[----:B------:R-:W-:Y:S01]  /*2060*/  ISETP.GT.U32.AND P6, PT, R17, 0xa8b, PT ;  /* 0x00000a8b1100780c */ /* 0x000fe20003fc4070 */
[----:B------:R-:W-:Y:S01]  /*2070*/  BSSY.RECONVERGENT B0, `(.L_x_25) ;  /* 0x000001d000007945 */ /* 0x000fe20003800200 */
[----:B------:R-:W-:Y:S02]  /*2080*/  IADD3 R17, PT, PT, R9, -0xa75, RZ ;  /* 0xfffff58b09117810 */ /* 0x000fe40007ffe0ff */
[----:B------:R-:W-:Y:S01]  /*2090*/  ISETP.GT.U32.OR P6, PT, R14, 0xe0, P6 ;  /* 0x000000e00e00780c */ /* 0x000fe200037c4470 */
[----:B------:R-:W-:-:S12]  /*20a0*/  @P0 BRA `(.L_x_26) ;  /* 0x0000000000640947 */ /* 0x000fd80003800000 */
[----:B01234-:R-:W-:-:S04]  /*20b0*/  IADD3 R11, PT, PT, R5, 0x1, RZ ;  /* 0x00000001050b7810 */ /* 0x01ffc80007ffe0ff */
        /* <DEDUP_REMOVED lines=18> */
[----:B------:R-:W-:Y:S01]  /*21e0*/  IMAD R11, R11, 0xf, R16 ;  /* 0x0000000f0b0b7824 */ /* 0x000fe200078e0210 */
[----:B------:R-:W-:-:S03]  /*21f0*/  UMOV UR4, 0x400 ;  /* 0x0000040000047882 */ /* 0x000fc60000000000 */
[----:B------:R-:W-:Y:S01]  /*2200*/  IMAD R11, R11, 0xc, RZ ;  /* 0x0000000c0b0b7824 */ /* 0x000fe200078e02ff */
[----:B0-----:R-:W-:-:S06]  /*2210*/  ULEA UR4, UR5, UR4, 0x18 ;  /* 0x0000000405047291 */ /* 0x001fcc000f8ec0ff */
[----:B------:R-:W-:-:S05]  /*2220*/  LEA R11, R11, UR4, 0x2 ;  /* 0x000000040b0b7c11 */ /* 0x000fca000f8e10ff */
[----:B--2---:R0:W-:Y:S02]  /*2230*/  STS [R11], R12 ;  /* 0x0000000c0b007388 */ /* 0x0041e40000000800 */
.L_x_26:
[----:B------:R-:W-:Y:S05]  /*2240*/  BSYNC.RECONVERGENT B0 ;  /* 0x0000000000007941 */ /* 0x000fea0003800200 */
.L_x_25:
[----:B------:R-:W-:Y:S01]  /*2250*/  ISETP.GT.U32.OR P0, PT, R14, 0xe0, P2 ;  /* 0x000000e00e00780c */ /* 0x000fe20001704470 */
[----:B------:R-:W-:Y:S01]  /*2260*/  BSSY.RECONVERGENT B0, `(.L_x_27) ;  /* 0x0000022000007945 */ /* 0x000fe20003800200 */
[----:B------:R-:W-:Y:S02]  /*2270*/  ISETP.GT.U32.OR P6, PT, R15, 0x4a, P6 ;  /* 0x0000004a0f00780c */ /* 0x000fe400037c4470 */
[----:B------:R-:W-:Y:S02]  /*2280*/  ISETP.LT.U32.OR P0, PT, R17, -0xa8c, P0 ;  /* 0xfffff5741100780c */ /* 0x000fe40000701470 */
[----:B------:R-:W-:Y:S02]  /*2290*/  IADD3 R20, PT, PT, R9, 0x10, RZ ;  /* 0x0000001009147810 */ /* 0x000fe40007ffe0ff */
[----:B------:R-:W-:Y:S02]  /*22a0*/  P2R R19, PR, RZ, 0x1 ;  /* 0x00000001ff137803 */ /* 0x000fe40000000000 */
[----:B------:R-:W-:-:S13]  /*22b0*/  ISETP.NE.AND P0, PT, R18, RZ, PT ;  /* 0x000000ff1200720c */ /* 0x000fda0003f05270 */
[----:B------:R-:W-:Y:S05]  /*22c0*/  @P0 BRA `(.L_x_28) ;  /* 0x00000000006c0947 */ /* 0x000fea0003800000 */
[----:B01234-:R-:W-:Y:S02]  /*22d0*/  IADD3 R11, PT, PT, R5, 0x1, RZ ;  /* 0x00000001050b7810 */ /* 0x01ffe40007ffe0ff */
[----:B------:R-:W-:Y:S02]  /*22e0*/  IADD3 R18, PT, PT, R6, 0x1, RZ ;  /* 0x0000000106127810 */ /* 0x000fe40007ffe0ff */
[----:B------:R-:W-:-:S05]  /*22f0*/  LOP3.LUT R12, R11, 0xffff, RZ, 0xc0, !PT ;  /* 0x0000ffff0b0c7812 */ /* 0x000fca00078ec0ff */
[----:B------:R-:W-:-:S05]  /*2300*/  IMAD R12, R12, 0x2223, RZ ;  /* 0x000022230c0c7824 */ /* 0x000fca00078e02ff */
[----:B------:R-:W-:-:S04]  /*2310*/  SHF.R.U32.HI R13, RZ, 0x11, R12 ;  /* 0x00000011ff0d7819 */ /* 0x000fc8000001160c */
[----:B------:R-:W-:Y:S02]  /*2320*/  PRMT R12, R13, 0x9910, RZ ;  /* 0x000099100d0c7816 */ /* 0x000fe400000000ff */
[----:B------:R-:W-:-:S03]  /*2330*/  LEA R13, R8, R13, 0x1 ;  /* 0x0000000d080d7211 */ /* 0x000fc600078e08ff */
[----:B------:R-:W-:-:S04]  /*2340*/  IMAD R12, R12, 0xf, RZ ;  /* 0x0000000f0c0c7824 */ /* 0x000fc800078e02ff */
[----:B------:R-:W-:-:S05]  /*2350*/  IMAD.MOV R12, RZ, RZ, -R12 ;  /* 0x000000ffff0c7224 */ /* 0x000fca00078e0a0c */
        /* <DEDUP_REMOVED lines=18> */
.L_x_28:
[----:B------:R-:W-:Y:S05]  /*2480*/  BSYNC.RECONVERGENT B0 ;  /* 0x0000000000007941 */ /* 0x000fea0003800200 */
.L_x_27:
[----:B------:R-:W-:Y:S01]  /*2490*/  ISETP.GT.U32.AND P0, PT, R20, 0xa8b, PT ;  /* 0x00000a8b1400780c */ /* 0x000fe20003f04070 */
[----:B------:R-:W-:Y:S01]  /*24a0*/  BSSY.RECONVERGENT B0, `(.L_x_29) ;  /* 0x0000020000007945 */ /* 0x000fe20003800200 */
[----:B------:R-:W-:Y:S02]  /*24b0*/  IADD3 R10, PT, PT, R10, 0x2, RZ ;  /* 0x000000020a0a7810 */ /* 0x000fe40007ffe0ff */
[----:B------:R-:W-:Y:S02]  /*24c0*/  ISETP.GT.U32.OR P0, PT, R14, 0xe0, P0 ;  /* 0x000000e00e00780c */ /* 0x000fe40000704470 */
[----:B------:R-:W-:Y:S01]  /*24d0*/  IADD3 R20, PT, PT, R9, -0xa73, RZ ;  /* 0xfffff58d09147810 */ /* 0x000fe20007ffe0ff */
[----:B------:R-:W-:Y:S10]  /*24e0*/  @P6 BRA `(.L_x_30) ;  /* 0x00000000006c6947 */ /* 0x000ff40003800000 */
        /* <DEDUP_REMOVED lines=27> */
.L_x_30:
[----:B------:R-:W-:Y:S05]  /*26a0*/  BSYNC.RECONVERGENT B0 ;  /* 0x0000000000007941 */ /* 0x000fea0003800200 */
.L_x_29:
[----:B------:R-:W-:Y:S01]  /*26b0*/  ISETP.GT.U32.OR P6, PT, R10, 0xe0, P2 ;  /* 0x000000e00a00780c */ /* 0x000fe200017c4470 */
[----:B------:R-:W-:Y:S01]  /*26c0*/  BSSY.RECONVERGENT B0, `(.L_x_31) ;  /* 0x0000020000007945 */ /* 0x000fe20003800200 */
[----:B------:R-:W-:Y:S02]  /*26d0*/  ISETP.GT.U32.OR P0, PT, R15, 0x4a, P0 ;  /* 0x0000004a0f00780c */ /* 0x000fe40000704470 */
[----:B------:R-:W-:Y:S02]  /*26e0*/  ISETP.LT.U32.OR P6, PT, R20, -0xa8c, P6 ;  /* 0xfffff5741400780c */ /* 0x000fe400037c1470 */
[----:B------:R-:W-:Y:S01]  /*26f0*/  IADD3 R20, PT, PT, R9, 0x12, RZ ;  /* 0x0000001209147810 */ /* 0x000fe20007ffe0ff */
[----:B------:R-:W-:Y:S10]  /*2700*/  @P3 BRA `(.L_x_32) ;  /* 0x00000000006c3947 */ /* 0x000ff40003800000 */
[----:B01234-:R-:W-:Y:S02]  /*2710*/  IADD3 R11, PT, PT, R5, 0x1, RZ ;  /* 0x00000001050b7810 */ /* 0x01ffe40007ffe0ff */
[----:B------:R-:W-:Y:S02]  /*2720*/  IADD3 R18, PT, PT, R6, 0x3, RZ ;  /* 0x0000000306127810 */ /* 0x000fe40007ffe0ff */
        /* <DEDUP_REMOVED lines=25> */
.L_x_32:
[----:B------:R-:W-:Y:S05]  /*28c0*/  BSYNC.RECONVERGENT B0 ;  /* 0x0000000000007941 */ /* 0x000fea0003800200 */
.L_x_31:
[----:B------:R-:W-:Y:S01]  /*28d0*/  ISETP.GT.U32.AND P3, PT, R20, 0xa8b, PT ;  /* 0x00000a8b1400780c */ /* 0x000fe20003f64070 */
[----:B------:R-:W-:Y:S01]  /*28e0*/  BSSY.RECONVERGENT B0, `(.L_x_33) ;  /* 0x000001f000007945 */ /* 0x000fe20003800200 */
[----:B------:R-:W-:Y:S02]  /*28f0*/  VIADD R20, R9, 0xfffff58f ;  /* 0xfffff58f09147836 */ /* 0x000fe40000000000 */
[----:B------:R-:W-:Y:S01]  /*2900*/  ISETP.GT.U32.OR P3, PT, R14, 0xe0, P3 ;  /* 0x000000e00e00780c */ /* 0x000fe20001f64470 */
[----:B------:R-:W-:-:S12]  /*2910*/  @P0 BRA `(.L_x_34) ;  /* 0x00000000006c0947 */ /* 0x000fd80003800000 */
[----:B01234-:R-:W-:Y:S02]  /*2920*/  IADD3 R11, PT, PT, R5, 0x1, RZ ;  /* 0x00000001050b7810 */ /* 0x01ffe40007ffe0ff */
[----:B------:R-:W-:Y:S02]  /*2930*/  IADD3 R18, PT, PT, R6, 0x4, RZ ;  /* 0x0000000406127810 */ /* 0x000fe40007ffe0ff */
[----:B------:R-:W-:-:S05]  /*2940*/  LOP3.LUT R12, R11, 0xffff, RZ, 0xc0, !PT ;  /* 0x0000ffff0b0c7812 */ /* 0x000fca00078ec0ff */
[----:B------:R-:W-:-:S05]  /*2950*/  IMAD R12, R12, 0x2223, RZ ;  /* 0x000022230c0c7824 */ /* 0x000fca00078e02ff */
[----:B------:R-:W-:-:S04]  /*2960*/  SHF.R.U32.HI R13, RZ, 0x11, R12 ;  /* 0x00000011ff0d7819 */ /* 0x000fc8000001160c */
[----:B------:R-:W-:Y:S02]  /*2970*/  PRMT R12, R13, 0x9910, RZ ;  /* 0x000099100d0c7816 */ /* 0x000fe400000000ff */
[----:B------:R-:W-:-:S03]  /*2980*/  LEA R13, R8, R13, 0x1 ;  /* 0x0000000d080d7211 */ /* 0x000fc600078e08ff */
[----:B------:R-:W-:-:S05]  /*2990*/  IMAD R12, R12, 0xf, RZ ;  /* 0x0000000f0c0c7824 */ /* 0x000fca00078e02ff */
[----:B------:R-:W-:-:S04]  /*29a0*/  IADD3 R12, PT, PT, RZ, -R12, RZ ;  /* 0x8000000cff0c7210 */ /* 0x000fc80007ffe0ff */
[----:B------:R-:W-:Y:S01]  /*29b0*/  PRMT R16, R12, 0x7710, RZ ;  /* 0x000077100c107816 */ /* 0x000fe200000000ff */
        /* <DEDUP_REMOVED lines=17> */
.L_x_34:
[----:B------:R-:W-:Y:S05]  /*2ad0*/  BSYNC.RECONVERGENT B0 ;  /* 0x0000000000007941 */ /* 0x000fea0003800200 */
.L_x_33:
[----:B------:R-:W-:Y:S01]  /*2ae0*/  ISETP.GT.U32.OR P0, PT, R10, 0xe0, P2 ;  /* 0x000000e00a00780c */ /* 0x000fe20001704470 */
[----:B------:R-:W-:Y:S01]  /*2af0*/  BSSY.RECONVERGENT B0, `(.L_x_35) ;  /* 0x0000020000007945 */ /* 0x000fe20003800200 */
[----:B------:R-:W-:Y:S02]  /*2b00*/  ISETP.GT.U32.OR P3, PT, R15, 0x4a, P3 ;  /* 0x0000004a0f00780c */ /* 0x000fe40001f64470 */
[----:B------:R-:W-:Y:S02]  /*2b10*/  ISETP.LT.U32.OR P0, PT, R20, -0xa8c, P0 ;  /* 0xfffff5741400780c */ /* 0x000fe40000701470 */
[----:B------:R-:W-:Y:S01]  /*2b20*/  IADD3 R20, PT, PT, R9, 0x14, RZ ;  /* 0x0000001409147810 */ /* 0x000fe20007ffe0ff */
[----:B------:R-:W-:Y:S10]  /*2b30*/  @P1 BRA `(.L_x_36) ;  /* 0x00000000006c1947 */ /* 0x000ff40003800000 */
[----:B01234-:R-:W-:Y:S02]  /*2b40*/  VIADD R11, R5, 0x1 ;  /* 0x00000001050b7836 */ /* 0x01ffe40000000000 */
[----:B------:R-:W-:-:S03]  /*2b50*/  VIADD R18, R6, 0x5 ;  /* 0x0000000506127836 */ /* 0x000fc60000000000 */
        /* <DEDUP_REMOVED lines=25> */
.L_x_36:
[----:B------:R-:W-:Y:S05]  /*2cf0*/  BSYNC.RECONVERGENT B0 ;  /* 0x0000000000007941 */ /* 0x000fea0003800200 */
.L_x_35:
[----:B------:R-:W-:Y:S01]  /*2d00*/  ISETP.GT.U32.AND P1, PT, R20, 0xa8b, PT ;  /* 0x00000a8b1400780c */ /* 0x000fe20003f24070 */
[----:B------:R-:W-:Y:S01]  /*2d10*/  BSSY.RECONVERGENT B0, `(.L_x_37) ;  /* 0x000001f000007945 */ /* 0x000fe20003800200 */
[----:B------:R-:W-:Y:S02]  /*2d20*/  IADD3 R20, PT, PT, R9, 0x16, RZ ;  /* 0x0000001609147810 */ /* 0x000fe40007ffe0ff */
        /* <DEDUP_REMOVED lines=29> */
.L_x_38:
[----:B------:R-:W-:Y:S05]  /*2f00*/  BSYNC.RECONVERGENT B0 ;  /* 0x0000000000007941 */ /* 0x000fea0003800200 */
.L_x_37:
        /* <DEDUP_REMOVED lines=16> */
[----:B------:R-:W-:Y:S02]  /*3010*/  IADD3 R11, PT, PT, R6, 0x7, RZ ;  /* 0x00000007060b7810 */ /* 0x000fe40007ffe0ff */
        /* <DEDUP_REMOVED lines=15> */
.L_x_40:
[----:B------:R-:W-:Y:S05]  /*3110*/  BSYNC.RECONVERGENT B0 ;  /* 0x0000000000007941 */ /* 0x000fea0003800200 */
.L_x_39:
[C---:B------:R-:W-:Y:S01]  /*3120*/  ISETP.GT.U32.OR P1, PT, R15.reuse, 0x4a, P1 ;  /* 0x0000004a0f00780c */ /* 0x040fe20000f24470 */
[----:B------:R-:W-:Y:S01]  /*3130*/  BSSY.RECONVERGENT B0, `(.L_x_41) ;  /* 0x0000021000007945 */ /* 0x000fe20003800200 */
[----:B------:R-:W-:Y:S02]  /*3140*/  ISETP.GT.U32.OR P4, PT, R10, 0xe0, P2 ;  /* 0x000000e00a00780c */ /* 0x000fe40001784470 */
[----:B------:R-:W-:Y:S02]  /*3150*/  ISETP.GT.U32.OR P3, PT, R15, 0x4a, P3 ;  /* 0x0000004a0f00780c */ /* 0x000fe40001f64470 */
[----:B------:R-:W-:-:S04]  /*3160*/  ISETP.LT.U32.OR P4, PT, R17, -0xa8c, P4 ;  /* 0xfffff5741100780c */ /* 0x000fc80002781470 */
[----:B------:R-:W-:-:S03]  /*3170*/  P2R R17, PR, RZ, 0x10 ;  /* 0x00000010ff117803 */ /* 0x000fc60000000000 */
[----:B------:R-:W-:Y:S06]  /*3180*/  @P1 BRA `(.L_x_42) ;  /* 0x00000000006c1947 */ /* 0x000fec0003800000 */
[----:B01234-:R-:W-:-:S05]  /*3190*/  VIADD R11, R5, 0x1 ;  /* 0x00000001050b7836 */ /* 0x01ffca0000000000 */
        /* <DEDUP_REMOVED lines=9> */
[----:B------:R-:W-:Y:S01]  /*3230*/  IADD3 R14, PT, PT, R11, R14, RZ ;  /* 0x0000000e0b0e7210 */ /* 0x000fe20007ffe0ff */
[----:B------:R-:W-:Y:S01]  /*3240*/  VIADD R11, R6, 0x8 ;  /* 0x00000008060b7836 */ /* 0x000fe20000000000 */
        /* <DEDUP_REMOVED lines=15> */
.L_x_42:
[----:B------:R-:W-:Y:S05]  /*3340*/  BSYNC.RECONVERGENT B0 ;  /* 0x0000000000007941 */ /* 0x000fea0003800200 */
.L_x_41:
[----:B------:R-:W-:Y:S01]  /*3350*/  BSSY.RECONVERGENT B0, `(.L_x_43) ;  /* 0x000001e000007945 */ /* 0x000fe20003800200 */
[----:B------:R-:W-:-:S03]  /*3360*/  ISETP.GT.U32.OR P1, PT, R10, 0xe0, P2 ;  /* 0x000000e00a00780c */ /* 0x000fc60001724470 */
[----:B------:R-:W-:Y:S10]  /*3370*/  @P5 BRA `(.L_x_44) ;  /* 0x00000000006c5947 */ /* 0x000ff40003800000 */
        /* <DEDUP_REMOVED lines=27> */
.L_x_44:
[----:B------:R-:W-:Y:S05]  /*3530*/  BSYNC.RECONVERGENT B0 ;  /* 0x0000000000007941 */ /* 0x000fea0003800200 */
.L_x_43:
[----:B------:R-:W-:Y:S01]  /*3540*/  BSSY.RECONVERGENT B0, `(.L_x_45) ;  /* 0x0000023000007945 */ /* 0x000fe20003800200 */
[C---:B------:R-:W-:Y:S01]  /*3550*/  ISETP.GT.U32.OR P4, PT, R10.reuse, 0xe0, P2 ;  /* 0x000000e00a00780c */ /* 0x040fe20001784470 */
[C---:B------:R-:W-:Y:S01]  /*3560*/  VIADD R18, R9.reuse, 0x18 ;  /* 0x0000001809127836 */ /* 0x040fe20000000000 */
[----:B------:R-:W-:Y:S02]  /*3570*/  ISETP.GT.U32.OR P2, PT, R10, 0xe0, P2 ;  /* 0x000000e00a00780c */ /* 0x000fe40001744470 */
[C---:B------:R-:W-:Y:S02]  /*3580*/  IADD3 R20, PT, PT, R9.reuse, -0xa6d, RZ ;  /* 0xfffff59309147810 */ /* 0x040fe40007ffe0ff */
[C---:B------:R-:W-:Y:S02]  /*3590*/  IADD3 R21, PT, PT, R9.reuse, -0xa6b, RZ ;  /* 0xfffff59509157810 */ /* 0x040fe40007ffe0ff */
[----:B------:R-:W-:Y:S01]  /*35a0*/  IADD3 R22, PT, PT, R9, -0xa69, RZ ;  /* 0xfffff59709167810 */ /* 0x000fe20007ffe0ff */
        /* <DEDUP_REMOVED lines=28> */
.L_x_46:
[----:B------:R-:W-:Y:S05]  /*3770*/  BSYNC.RECONVERGENT B0 ;  /* 0x0000000000007941 */ /* 0x000fea0003800200 */
.L_x_45:
[----:B------:R-:W-:Y:S01]  /*3780*/  ISETP.NE.AND P5, PT, R19, RZ, PT ;  /* 0x000000ff1300720c */ /* 0x000fe20003fa5270 */
[----:B------:R-:W-:Y:S01]  /*3790*/  BSSY.RECONVERGENT B0, `(.L_x_47) ;  /* 0x0000025000007945 */ /* 0x000fe20003800200 */
[----:B------:R-:W-:Y:S02]  /*37a0*/  ISETP.GT.U32.AND P3, PT, R18, 0xa8b, PT ;  /* 0x00000a8b1200780c */ /* 0x000fe40003f64070 */
[----:B------:R-:W-:Y:S02]  /*37b0*/  ISETP.LT.U32.OR P1, PT, R20, -0xa8c, P1 ;  /* 0xfffff5741400780c */ /* 0x000fe40000f21470 */
[----:B------:R-:W-:Y:S02]  /*37c0*/  ISETP.GT.U32.OR P3, PT, R10, 0xe0, P3 ;  /* 0x000000e00a00780c */ /* 0x000fe40001f64470 */
[----:B------:R-:W-:Y:S02]  /*37d0*/  P2R R18, PR, RZ, 0x2 ;  /* 0x00000002ff127803 */ /* 0x000fe40000000000 */
[----:B------:R-:W-:-:S02]  /*37e0*/  ISETP.LT.U32.OR P1, PT, R21, -0xa8c, P4 ;  /* 0xfffff5741500780c */ /* 0x000fc40002721470 */
[----:B------:R-:W-:Y:S02]  /*37f0*/  ISETP.LT.U32.OR P2, PT, R22, -0xa8c, P2 ;  /* 0xfffff5741600780c */ /* 0x000fe40001741470 */
[----:B------:R-:W-:Y:S02]  /*3800*/  ISETP.GT.U32.OR P4, PT, R15, 0x4a, P3 ;  /* 0x0000004a0f00780c */ /* 0x000fe40001f84470 */
[----:B------:R-:W-:Y:S01]  /*3810*/  IADD3 R19, PT, PT, R9, 0x1a, RZ ;  /* 0x0000001a09137810 */ /* 0x000fe20007ffe0ff */
[----:B------:R-:W-:Y:S10]  /*3820*/  @P5 BRA `(.L_x_48) ;  /* 0x00000000006c5947 */ /* 0x000ff40003800000 */
[----:B01234-:R-:W-:-:S04]  /*3830*/  IADD3 R11, PT, PT, R5, 0x1, RZ ;  /* 0x00000001050b7810 */ /* 0x01ffc80007ffe0ff */
        /* <DEDUP_REMOVED lines=26> */
.L_x_48:
[----:B------:R-:W-:Y:S05]  /*39e0*/  BSYNC.RECONVERGENT B0 ;  /* 0x0000000000007941 */ /* 0x000fea0003800200 */
.L_x_47:
[----:B------:R-:W-:Y:S01]  /*39f0*/  ISETP.GT.U32.AND P3, PT, R19, 0xa8b, PT ;  /* 0x00000a8b1300780c */ /* 0x000fe20003f64070 */
[----:B------:R-:W-:Y:S01]  /*3a00*/  BSSY.RECONVERGENT B0, `(.L_x_49) ;  /* 0x000001d000007945 */ /* 0x000fe20003800200 */
[----:B------:R-:W-:Y:S02]  /*3a10*/  IADD3 R16, PT, PT, R9, 0x1c, RZ ;  /* 0x0000001c09107810 */ /* 0x000fe40007ffe0ff */
        /* <DEDUP_REMOVED lines=27> */
.L_x_50:
[----:B------:R-:W-:Y:S05]  /*3bd0*/  BSYNC.RECONVERGENT B0 ;  /* 0x0000000000007941 */ /* 0x000fea0003800200 */
.L_x_49:
[----:B------:R-:W-:Y:S01]  /*3be0*/  ISETP.GT.U32.AND P5, PT, R16, 0xa8b, PT ;  /* 0x00000a8b1000780c */ /* 0x000fe20003fa4070 */
[----:B------:R-:W-:Y:S01]  /*3bf0*/  BSSY.RECONVERGENT B0, `(.L_x_51) ;  /* 0x0000020000007945 */ /* 0x000fe20003800200 */
[----:B------:R-:W-:Y:S02]  /*3c00*/  ISETP.GT.U32.OR P3, PT, R15, 0x4a, P3 ;  /* 0x0000004a0f00780c */ /* 0x000fe40001f64470 */
        /* <DEDUP_REMOVED lines=30> */
.L_x_52:
[----:B------:R-:W-:Y:S05]  /*3df0*/  BSYNC.RECONVERGENT B0 ;  /* 0x0000000000007941 */ /* 0x000fea0003800200 */
.L_x_51:
        /* <DEDUP_REMOVED lines=32> */
.L_x_54:
[----:B------:R-:W-:Y:S05]  /*4000*/  BSYNC.RECONVERGENT B0 ;  /* 0x0000000000007941 */ /* 0x000fea0003800200 */
.L_x_53:
[----:B------:R-:W-:Y:S01]  /*4010*/  ISETP.GT.U32.AND P3, PT, R19, 0xa8b, PT ;  /* 0x00000a8b1300780c */ /* 0x000fe20003f64070 */
[----:B------:R-:W-:Y:S01]  /*4020*/  BSSY.RECONVERGENT B0, `(.L_x_55) ;  /* 0x000001f000007945 */ /* 0x000fe20003800200 */
[----:B01234-:R-:W-:Y:S02]  /*4030*/  VIADD R11, R9, 0x22 ;  /* 0x00000022090b7836 */ /* 0x01ffe40000000000 */
[----:B------:R-:W-:Y:S01]  /*4040*/  ISETP.GT.U32.OR P3, PT, R10, 0xe0, P3 ;  /* 0x000000e00a00780c */ /* 0x000fe20001f64470 */
[----:B------:R-:W-:-:S12]  /*4050*/  @P0 BRA `(.L_x_56) ;  /* 0x00000000006c0947 */ /* 0x000fd80003800000 */
[----:B------:R-:W-:-:S04]  /*4060*/  IADD3 R9, PT, PT, R5, 0x2, RZ ;  /* 0x0000000205097810 */ /* 0x000fc80007ffe0ff */
        /* <DEDUP_REMOVED lines=26> */
.L_x_56:
[----:B------:R-:W-:Y:S05]  /*4210*/  BSYNC.RECONVERGENT B0 ;  /* 0x0000000000007941 */ /* 0x000fea0003800200 */
.L_x_55:
[----:B------:R-:W-:Y:S01]  /*4220*/  ISETP.GT.U32.OR P5, PT, R15, 0x4a, P5 ;  /* 0x0000004a0f00780c */ /* 0x000fe20002fa4470 */
[----:B------:R-:W-:Y:S01]  /*4230*/  BSSY.RECONVERGENT B0, `(.L_x_57) ;  /* 0x0000023000007945 */ /* 0x000fe20003800200 */
[----:B------:R-:W-:Y:S02]  /*4240*/  ISETP.GT.U32.AND P0, PT, R11, 0xa8b, PT ;  /* 0x00000a8b0b00780c */ /* 0x000fe40003f04070 */
[C---:B------:R-:W-:Y:S02]  /*4250*/  ISETP.GT.U32.OR P4, PT, R15.reuse, 0x4a, P4 ;  /* 0x0000004a0f00780c */ /* 0x040fe40002784470 */
[----:B------:R-:W-:Y:S02]  /*4260*/  ISETP.GT.U32.OR P0, PT, R10, 0xe0, P0 ;  /* 0x000000e00a00780c */ /* 0x000fe40000704470 */
[C---:B------:R-:W-:Y:S02]  /*4270*/  ISETP.GT.U32.OR P3, PT, R15.reuse, 0x4a, P3 ;  /* 0x0000004a0f00780c */ /* 0x040fe40001f64470 */
[----:B------:R-:W-:-:S02]  /*4280*/  ISETP.GT.U32.OR P0, PT, R15, 0x4a, P0 ;  /* 0x0000004a0f00780c */ /* 0x000fc40000704470 */
[----:B------:R-:W-:Y:S01]  /*4290*/  IADD3 R7, PT, PT, R7, 0x1, RZ ;  /* 0x0000000107077810 */ /* 0x000fe20007ffe0ff */
[----:B------:R-:W-:Y:S10]  /*42a0*/  @P5 BRA `(.L_x_58) ;  /* 0x00000000006c5947 */ /* 0x000ff40003800000 */
[----:B0-----:R-:W-:Y:S02]  /*42b0*/  VIADD R9, R5, 0x2 ;  /* 0x0000000205097836 */ /* 0x001fe40000000000 */
        /* <DEDUP_REMOVED lines=26> */
.L_x_58:
[----:B------:R-:W-:Y:S05]  /*4460*/  BSYNC.RECONVERGENT B0 ;  /* 0x0000000000007941 */ /* 0x000fea0003800200 */
.L_x_57:
[----:B------:R-:W-:Y:S01]  /*4470*/  ISETP.NE.AND P6, PT, R17, RZ, PT ;  /* 0x000000ff1100720c */ /* 0x000fe20003fc5270 */
[----:B------:R-:W-:Y:S01]  /*4480*/  BSSY.RECONVERGENT B0, `(.L_x_59) ;  /* 0x000001e000007945 */ /* 0x000fe20003800200 */
[----:B------:R-:W-:-:S11]  /*4490*/  ISETP.NE.AND P5, PT, R7, 0x8, PT ;  /* 0x000000080700780c */ /* 0x000fd60003fa5270 */
[----:B------:R-:W-:Y:S05]  /*44a0*/  @P6 BRA `(.L_x_60) ;  /* 0x00000000006c6947 */ /* 0x000fea0003800000 */
[----:B01----:R-:W-:Y:S02]  /*44b0*/  IADD3 R9, PT, PT, R5, 0x2, RZ ;  /* 0x0000000205097810 */ /* 0x003fe40007ffe0ff */
        /* <DEDUP_REMOVED lines=26> */
.L_x_60:
[----:B------:R-:W-:Y:S05]  /*4660*/  BSYNC.RECONVERGENT B0 ;  /* 0x0000000000007941 */ /* 0x000fea0003800200 */
.L_x_59:
[----:B------:R-:W-:Y:S04]  /*4670*/  BSSY.RECONVERGENT B0, `(.L_x_61) ;  /* 0x000001d000007945 */ /* 0x000fe80003800200 */
[----:B------:R-:W-:Y:S05]  /*4680*/  @P4 BRA `(.L_x_62) ;  /* 0x00000000006c4947 */ /* 0x000fea0003800000 */
[----:B012---:R-:W-:Y:S02]  /*4690*/  VIADD R9, R5, 0x2 ;  /* 0x0000000205097836 */ /* 0x007fe40000000000 */
        /* <DEDUP_REMOVED lines=26> */
.L_x_62:
[----:B------:R-:W-:Y:S05]  /*4840*/  BSYNC.RECONVERGENT B0 ;  /* 0x0000000000007941 */ /* 0x000fea0003800200 */
.L_x_61:
[----:B------:R-:W-:Y:S01]  /*4850*/  ISETP.NE.AND P4, PT, R18, RZ, PT ;  /* 0x000000ff1200720c */ /* 0x000fe20003f85270 */
[----:B------:R-:W-:-:S12]  /*4860*/  BSSY.RECONVERGENT B0, `(.L_x_63) ;  /* 0x000001d000007945 */ /* 0x000fd80003800200 */
[----:B------:R-:W-:Y:S05]  /*4870*/  @P4 BRA `(.L_x_64) ;  /* 0x00000000006c4947 */ /* 0x000fea0003800000 */
[----:B0123--:R-:W-:Y:S02]  /*4880*/  IADD3 R9, PT, PT, R5, 0x2, RZ ;  /* 0x0000000205097810 */ /* 0x00ffe40007ffe0ff */
        /* <DEDUP_REMOVED lines=26> */
.L_x_64:
[----:B------:R-:W-:Y:S05]  /*4a30*/  BSYNC.RECONVERGENT B0 ;  /* 0x0000000000007941 */ /* 0x000fea0003800200 */
.L_x_63:
[----:B------:R-:W-:Y:S04]  /*4a40*/  BSSY.RECONVERGENT B0, `(.L_x_65) ;  /* 0x000001d000007945 */ /* 0x000fe80003800200 */
[----:B------:R-:W-:Y:S05]  /*4a50*/  @P3 BRA `(.L_x_66) ;  /* 0x00000000006c3947 */ /* 0x000fea0003800000 */
        /* <DEDUP_REMOVED lines=27> */
.L_x_66:
[----:B------:R-:W-:Y:S05]  /*4c10*/  BSYNC.RECONVERGENT B0 ;  /* 0x0000000000007941 */ /* 0x000fea0003800200 */
.L_x_65:
[----:B------:R-:W-:Y:S04]  /*4c20*/  BSSY.RECONVERGENT B0, `(.L_x_67) ;  /* 0x000001d000007945 */ /* 0x000fe80003800200 */
[----:B------:R-:W-:Y:S05]  /*4c30*/  @P1 BRA `(.L_x_68) ;  /* 0x00000000006c1947 */ /* 0x000fea0003800000 */
        /* <DEDUP_REMOVED lines=27> */
.L_x_68:
[----:B------:R-:W-:Y:S05]  /*4df0*/  BSYNC.RECONVERGENT B0 ;  /* 0x0000000000007941 */ /* 0x000fea0003800200 */
.L_x_67:
        /* <DEDUP_REMOVED lines=29> */
.L_x_70:
[----:B------:R-:W-:Y:S05]  /*4fd0*/  BSYNC.RECONVERGENT B0 ;  /* 0x0000000000007941 */ /* 0x000fea0003800200 */
.L_x_69:
[----:B------:R-:W-:Y:S04]  /*4fe0*/  BSSY.RECONVERGENT B0, `(.L_x_71) ;  /* 0x000001d000007945 */ /* 0x000fe80003800200 */
[----:B------:R-:W-:Y:S05]  /*4ff0*/  @P2 BRA `(.L_x_72) ;  /* 0x00000000006c2947 */ /* 0x000fea0003800000 */
[----:B01234-:R-:W-:-:S04]  /*5000*/  IADD3 R9, PT, PT, R5, 0x2, RZ ;  /* 0x0000000205097810 */ /* 0x01ffc80007ffe0ff */
[----:B------:R-:W-:-:S05]  /*5010*/  LOP3.LUT R10, R9, 0xffff, RZ, 0xc0, !PT ;  /* 0x0000ffff090a7812 */ /* 0x000fca00078ec0ff */
[----:B------:R-:W-:-:S05]  /*5020*/  IMAD R10, R10, 0x2223, RZ ;  /* 0x000022230a0a7824 */ /* 0x000fca00078e02ff */
[----:B------:R-:W-:-:S04]  /*5030*/  SHF.R.U32.HI R11, RZ, 0x11, R10 ;  /* 0x00000011ff0b7819 */ /* 0x000fc8000001160a */
[----:B------:R-:W-:Y:S02]  /*5040*/  PRMT R10, R11, 0x9910, RZ ;  /* 0x000099100b0a7816 */ /* 0x000fe400000000ff */
[----:B------:R-:W-:-:S03]  /*5050*/  LEA R11, R8, R11, 0x1 ;  /* 0x0000000b080b7211 */ /* 0x000fc600078e08ff */
[----:B------:R-:W-:Y:S02]  /*5060*/  IMAD R10, R10, 0xf, RZ ;  /* 0x0000000f0a0a7824 */ /* 0x000fe400078e02ff */
[----:B------:R-:W-:-:S03]  /*5070*/  IMAD.HI.U32 R8, R11, -0x77777777, RZ ;  /* 0x888888890b087827 */ /* 0x000fc600078e00ff */
[----:B------:R-:W-:Y:S02]  /*5080*/  IADD3 R10, PT, PT, RZ, -R10, RZ ;  /* 0x8000000aff0a7210 */ /* 0x000fe40007ffe0ff */
[----:B------:R-:W-:Y:S02]  /*5090*/  SHF.R.U32.HI R8, RZ, 0x3, R8 ;  /* 0x00000003ff087819 */ /* 0x000fe40000011608 */
[----:B------:R-:W-:-:S03]  /*50a0*/  PRMT R10, R10, 0x7710, RZ ;  /* 0x000077100a0a7816 */ /* 0x000fc600000000ff */
[----:B------:R-:W-:Y:S02]  /*50b0*/  IMAD R11, R8, -0xf, R11 ;  /* 0xfffffff1080b7824 */ /* 0x000fe400078e020b */
[----:B------:R-:W-:Y:S01]  /*50c0*/  IMAD.IADD R10, R9, 0x1, R10 ;  /* 0x00000001090a7824 */ /* 0x000fe200078e020a */
[----:B------:R-:W-:-:S04]  /*50d0*/  IADD3 R9, PT, PT, R6, 0xb, RZ ;  /* 0x0000000b06097810 */ /* 0x000fc80007ffe0ff */
[----:B------:R-:W-:-:S05]  /*50e0*/  LOP3.LUT R10, R10, 0xffff, RZ, 0xc0, !PT ;  /* 0x0000ffff0a0a7812 */ /* 0x000fca00078ec0ff */
        /* <DEDUP_REMOVED lines=12> */
.L_x_72:
[----:B------:R-:W-:Y:S05]  /*51b0*/  BSYNC.RECONVERGENT B0 ;  /* 0x0000000000007941 */ /* 0x000fea0003800200 */
.L_x_71:
[----:B------:R-:W-:Y:S05]  /*51c0*/  @P5 BRA `(.L_x_73) ;  /* 0xffffffb400305947 */ /* 0x000fea000383ffff */
[----:B------:R-:W5:Y:S01]  /*51d0*/  S2UR UR5, SR_CgaCtaId ;  /* 0x00000000000579c3 */ /* 0x000f620000008800 */
[----:B------:R-:W-:Y:S01]  /*51e0*/  UMOV UR4, 0x400 ;  /* 0x0000040000047882 */ /* 0x000fe20000000000 */
[----:B------:R-:W-:Y:S01]  /*51f0*/  HFMA2 R6, -RZ, RZ, 0, 0 ;  /* 0x00000000ff067431 */ /* 0x000fe200000001ff */
[----:B------:R-:W-:-:S04]  /*5200*/  UIADD3 UR4, UPT, UPT, UR4, 0x2a30, URZ ;  /* 0x00002a3004047890 */ /* 0x000fc8000fffe0ff */
[----:B-----5:R-:W-:-:S12]  /*5210*/  ULEA UR4, UR5, UR4, 0x18 ;  /* 0x0000000405047291 */ /* 0x020fd8000f8ec0ff */
.L_x_74:
[----:B------:R-:W5:Y:S01]  /*5220*/  LDC.64 R2, c[0x0][0x388] ;  /* 0x0000e200ff027b82 */ /* 0x000f620000000a00 */
[C---:B0-----:R-:W-:Y:S02]  /*5230*/  IMAD R12, R6.reuse, 0xa, R4 ;  /* 0x0000000a060c7824 */ /* 0x041fe400078e0204 */
[----:B------:R-:W-:-:S03]  /*5240*/  IMAD R13, R6, 0x1e, R5 ;  /* 0x0000001e060d7824 */ /* 0x000fc600078e0205 */
[----:B------:R-:W-:Y:S01]  /*5250*/  ISETP.GT.U32.AND P3, PT, R12, 0x1ff, PT ;  /* 0x000001ff0c00780c */ /* 0x000fe20003f64070 */
[----:B------:R-:W-:Y:S01]  /*5260*/  IMAD R7, R0, 0x600, R13 ;  /* 0x0000060000077824 */ /* 0x000fe200078e020d */
[----:B------:R-:W-:Y:S02]  /*5270*/  ISETP.GT.U32.AND P1, PT, R12, 0x1f5, PT ;  /* 0x000001f50c00780c */ /* 0x000fe40003f24070 */
[C---:B------:R-:W-:Y:S02]  /*5280*/  ISETP.GT.U32.OR P0, PT, R13.reuse, 0x5ff, P3 ;  /* 0x000005ff0d00780c */ /* 0x040fe40001f04470 */
[C---:B------:R-:W-:Y:S02]  /*5290*/  ISETP.GT.U32.OR P4, PT, R13.reuse, 0x5fe, P3 ;  /* 0x000005fe0d00780c */ /* 0x040fe40001f84470 */
[C---:B------:R-:W-:Y:S02]  /*52a0*/  ISETP.GT.U32.OR P3, PT, R13.reuse, 0x5fd, P3 ;  /* 0x000005fd0d00780c */ /* 0x040fe40001f64470 */
[----:B------:R-:W-:-:S02]  /*52b0*/  ISETP.GT.U32.OR P5, PT, R13, 0x5e1, P1 ;  /* 0x000005e10d00780c */ /* 0x000fc40000fa4470 */
[----:B------:R-:W-:Y:S01]  /*52c0*/  ISETP.GT.U32.OR P6, PT, R13, 0x5e0, P1 ;  /* 0x000005e00d00780c */ /* 0x000fe20000fc4470 */
[----:B-----5:R-:W-:-:S05]  /*52d0*/  IMAD.WIDE.U32 R2, R7, 0x4, R2 ;  /* 0x0000000407027825 */ /* 0x020fca00078e0002 */
[----:B------:R-:W5:Y:S04]  /*52e0*/  @!P0 LDG.E.CONSTANT R7, desc[UR12][R2.64] ;  /* 0x0000000c02078981 */ /* 0x000f68000c1e9900 */
[----:B------:R-:W5:Y:S04]  /*52f0*/  @!P4 LDG.E.CONSTANT R8, desc[UR12][R2.64+0x4] ;  /* 0x0000040c0208c981 */ /* 0x000f68000c1e9900 */
[----:B-1234-:R-:W2:Y:S04]  /*5300*/  @!P3 LDG.E.CONSTANT R9, desc[UR12][R2.64+0x8] ;  /* 0x0000080c0209b981 */ /* 0x01eea8000c1e9900 */
[----:B------:R-:W3:Y:S04]  /*5310*/  @!P5 LDG.E.CONSTANT R10, desc[UR12][R2.64+0x78] ;  /* 0x0000780c020ad981 */ /* 0x000ee8000c1e9900 */
[----:B------:R-:W4:Y:S01]  /*5320*/  @!P6 LDG.E.CONSTANT R11, desc[UR12][R2.64+0x7c] ;  /* 0x00007c0c020be981 */ /* 0x000f22000c1e9900 */
[----:B------:R-:W-:-:S02]  /*5330*/  LEA R14, R13, UR4, 0x2 ;  /* 0x000000040d0e7c11 */ /* 0x000fc4000f8e10ff */
[C---:B------:R-:W-:Y:S02]  /*5340*/  ISETP.GT.U32.AND P2, PT, R12.reuse, 0x1eb, PT ;  /* 0x000001eb0c00780c */ /* 0x040fe40003f44070 */
[----:B------:R-:W-:Y:S01]  /*5350*/  ISETP.GT.U32.OR P1, PT, R13, 0x5df, P1 ;  /* 0x000005df0d00780c */ /* 0x000fe20000f24470 */
[----:B-----5:R0:W-:Y:S01]  /*5360*/  @!P0 STS [R14], R7 ;  /* 0x000000070e008388 */ /* 0x0201e20000000800 */
[----:B------:R-:W-:-:S03]  /*5370*/  ISETP.GT.U32.AND P0, PT, R12, 0x1e1, PT ;  /* 0x000001e10c00780c */ /* 0x000fc60003f04070 */
[----:B------:R1:W-:Y:S01]  /*5380*/  @!P4 STS [R14+0x4], R8 ;  /* 0x000004080e00c388 */ /* 0x0003e20000000800 */
[----:B------:R-:W-:-:S03]  /*5390*/  ISETP.GT.U32.OR P4, PT, R13, 0x5c3, P2 ;  /* 0x000005c30d00780c */ /* 0x000fc60001784470 */
[----:B--2---:R2:W-:Y:S01]  /*53a0*/  @!P3 STS [R14+0x8], R9 ;  /* 0x000008090e00b388 */ /* 0x0045e20000000800 */
[C---:B------:R-:W-:Y:S02]  /*53b0*/  ISETP.GT.U32.OR P3, PT, R13.reuse, 0x5c2, P2 ;  /* 0x000005c20d00780c */ /* 0x040fe40001764470 */
[C---:B------:R-:W-:Y:S01]  /*53c0*/  ISETP.GT.U32.OR P2, PT, R13.reuse, 0x5c1, P2 ;  /* 0x000005c10d00780c */ /* 0x040fe20001744470 */
[----:B---3--:R3:W-:Y:S01]  /*53d0*/  @!P5 STS [R14+0x78], R10 ;  /* 0x0000780a0e00d388 */ /* 0x0087e20000000800 */
[----:B------:R-:W-:-:S03]  /*53e0*/  ISETP.GT.U32.OR P5, PT, R13, 0x5a4, P0 ;  /* 0x000005a40d00780c */ /* 0x000fc600007a4470 */
[----:B----4-:R4:W-:Y:S01]  /*53f0*/  @!P6 STS [R14+0x7c], R11 ;  /* 0x00007c0b0e00e388 */ /* 0x0109e20000000800 */
[C---:B------:R-:W-:Y:S02]  /*5400*/  ISETP.GT.U32.OR P6, PT, R13.reuse, 0x5a5, P0 ;  /* 0x000005a50d00780c */ /* 0x040fe400007c4470 */
[----:B------:R-:W-:Y:S01]  /*5410*/  ISETP.GT.U32.OR P0, PT, R13, 0x5a3, P0 ;  /* 0x000005a30d00780c */ /* 0x000fe20000704470 */
[----:B0-----:R-:W5:Y:S04]  /*5420*/  @!P1 LDG.E.CONSTANT R7, desc[UR12][R2.64+0x80] ;  /* 0x0000800c02079981 */ /* 0x001f68000c1e9900 */
[----:B-1----:R-:W5:Y:S04]  /*5430*/  @!P4 LDG.E.CONSTANT R8, desc[UR12][R2.64+0xf0] ;  /* 0x0000f00c0208c981 */ /* 0x002f68000c1e9900 */
[----:B--2---:R-:W2:Y:S04]  /*5440*/  @!P3 LDG.E.CONSTANT R9, desc[UR12][R2.64+0xf4] ;  /* 0x0000f40c0209b981 */ /* 0x004ea8000c1e9900 */
[----:B---3--:R-:W3:Y:S04]  /*5450*/  @!P2 LDG.E.CONSTANT R10, desc[UR12][R2.64+0xf8] ;  /* 0x0000f80c020aa981 */ /* 0x008ee8000c1e9900 */
[----:B----4-:R-:W4:Y:S04]  /*5460*/  @!P6 LDG.E.CONSTANT R11, desc[UR12][R2.64+0x168] ;  /* 0x0001680c020be981 */ /* 0x010f28000c1e9900 */
[----:B------:R-:W4:Y:S04]  /*5470*/  @!P5 LDG.E.CONSTANT R12, desc[UR12][R2.64+0x16c] ;  /* 0x00016c0c020cd981 */ /* 0x000f28000c1e9900 */
[----:B------:R-:W4:Y:S01]  /*5480*/  @!P0 LDG.E.CONSTANT R13, desc[UR12][R2.64+0x170] ;  /* 0x0001700c020d8981 */ /* 0x000f22000c1e9900 */
[----:B------:R-:W-:-:S03]  /*5490*/  IADD3 R6, PT, PT, R6, 0x4, RZ ;  /* 0x0000000406067810 */ /* 0x000fc60007ffe0ff */
[----:B-----5:R0:W-:Y:S04]  /*54a0*/  @!P1 STS [R14+0x80], R7 ;  /* 0x000080070e009388 */ /* 0x0201e80000000800 */
[----:B------:R0:W-:Y:S04]  /*54b0*/  @!P4 STS [R14+0xf0], R8 ;  /* 0x0000f0080e00c388 */ /* 0x0001e80000000800 */
[----:B--2---:R0:W-:Y:S04]  /*54c0*/  @!P3 STS [R14+0xf4], R9 ;  /* 0x0000f4090e00b388 */ /* 0x0041e80000000800 */
[----:B---3--:R0:W-:Y:S04]  /*54d0*/  @!P2 STS [R14+0xf8], R10 ;  /* 0x0000f80a0e00a388 */ /* 0x0081e80000000800 */
[----:B----4-:R0:W-:Y:S04]  /*54e0*/  @!P6 STS [R14+0x168], R11 ;  /* 0x0001680b0e00e388 */ /* 0x0101e80000000800 */
[----:B------:R0:W-:Y:S04]  /*54f0*/  @!P5 STS [R14+0x16c], R12 ;  /* 0x00016c0c0e00d388 */ /* 0x0001e80000000800 */
[----:B------:R0:W-:Y:S01]  /*5500*/  @!P0 STS [R14+0x170], R13 ;  /* 0x0001700d0e008388 */ /* 0x0001e20000000800 */
[----:B------:R-:W-:-:S13]  /*5510*/  ISETP.NE.AND P0, PT, R6, 0x34, PT ;  /* 0x000000340600780c */ /* 0x000fda0003f05270 */
[----:B0-----:R-:W-:Y:S05]  /*5520*/  @P0 BRA `(.L_x_74) ;  /* 0xfffffffc003c0947 */ /* 0x001fea000383ffff */
[----:B------:R-:W-:Y:S01]  /*5530*/  BAR.SYNC.DEFER_BLOCKING 0x0 ;  /* 0x0000000000007b1d */ /* 0x000fe20000010000 */
[----:B------:R-:W-:-:S07]  /*5540*/  IMAD.MOV.U32 R92, RZ, RZ, RZ ;  /* 0x000000ffff5c7224 */ /* 0x000fce00078e00ff */
.L_x_76:
[----:B------:R-:W0:Y:S01]  /*5550*/  S2R R93, SR_TID.X ;  /* 0x00000000005d7919 */ /* 0x000e220000002100 */
[----:B-1----:R-:W1:Y:S01]  /*5560*/  S2UR UR5, SR_CgaCtaId ;  /* 0x00000000000579c3 */ /* 0x002e620000008800 */
[----:B------:R-:W-:Y:S01]  /*5570*/  UMOV UR4, 0x400 ;  /* 0x0000040000047882 */ /* 0x000fe20000000000 */
[----:B------:R-:W-:Y:S01]  /*5580*/  MOV R94, RZ ;  /* 0x000000ff005e7202 */ /* 0x000fe20000000f00 */
[----:B-1----:R-:W-:Y:S02]  /*5590*/  ULEA UR6, UR5, UR4, 0x18 ;  /* 0x0000000405067291 */ /* 0x002fe4000f8ec0ff */
[----:B------:R-:W-:-:S04]  /*55a0*/  UIADD3 UR4, UPT, UPT, UR4, 0x2a30, URZ ;  /* 0x00002a3004047890 */ /* 0x000fc8000fffe0ff */
[----:B------:R-:W-:Y:S01]  /*55b0*/  ULEA UR4, UR5, UR4, 0x18 ;  /* 0x0000000405047291 */ /* 0x000fe2000f8ec0ff */
[----:B0-----:R-:W-:Y:S02]  /*55c0*/  SHF.R.U32.HI R3, RZ, 0x1, R93 ;  /* 0x00000001ff037819 */ /* 0x001fe4000001165d */
[----:B------:R-:W-:-:S03]  /*55d0*/  SHF.L.U32 R93, R93, 0x5, RZ ;  /* 0x000000055d5d7819 */ /* 0x000fc600000006ff */
[----:B------:R-:W-:Y:S01]  /*55e0*/  IMAD R2, R3, 0x10e, R92 ;  /* 0x0000010e03027824 */ /* 0x000fe200078e025c */
[----:B------:R-:W-:-:S04]  /*55f0*/  LOP3.LUT R93, R93, 0x20, RZ, 0xc0, !PT ;  /* 0x000000205d5d7812 */ /* 0x000fc800078ec0ff */
[----:B------:R-:W-:Y:S02]  /*5600*/  SHF.L.U32 R2, R2, 0x1, RZ ;  /* 0x0000000102027819 */ /* 0x000fe400000006ff */
[----:B------:R-:W-:Y:S02]  /*5610*/  LEA R93, R92, R93, 0x8 ;  /* 0x0000005d5c5d7211 */ /* 0x000fe400078e40ff */
[----:B------:R-:W-:-:S05]  /*5620*/  LEA R95, R2, UR6, 0x2 ;  /* 0x00000006025f7c11 */ /* 0x000fca000f8e10ff */
[----:B------:R0:W1:Y:S04]  /*5630*/  LDS.64 R2, [R95] ;  /* 0x000000005f027984 */ /* 0x0000680000000a00 */
[----:B------:R0:W2:Y:S04]  /*5640*/  LDS.64 R4, [R95+0x5a0] ;  /* 0x0005a0005f047984 */ /* 0x0000a80000000a00 */
[----:B------:R0:W3:Y:S04]  /*5650*/  LDS.64 R6, [R95+0x30] ;  /* 0x000030005f067984 */ /* 0x0000e80000000a00 */
[----:B------:R0:W4:Y:S04]  /*5660*/  LDS.64 R8, [R95+0x60] ;  /* 0x000060005f087984 */ /* 0x0001280000000a00 */
[----:B------:R0:W0:Y:S04]  /*5670*/  LDS.64 R10, [R95+0x90] ;  /* 0x000090005f0a7984 */ /* 0x0000280000000a00 */
        /* <DEDUP_REMOVED lines=39> */
[----:B-1234-:R0:W0:Y:S02]  /*58f0*/  LDS.64 R90, [R95+0x840] ;  /* 0x000840005f5a7984 */ /* 0x01e0240000000a00 */
.L_x_75:
[----:B01----:R-:W-:-:S05]  /*5900*/  IMAD R95, R94, 0x4, R1 ;  /* 0x000000045e5f7824 */ /* 0x003fca00078e0201 */
[----:B------:R-:W2:Y:S04]  /*5910*/  LDL R115, [R95] ;  /* 0x000000005f737983 */ /* 0x000ea80000100800 */
[----:B------:R-:W3:Y:S04]  /*5920*/  LDL R112, [R95+0x100] ;  /* 0x000100005f707983 */ /* 0x000ee80000100800 */
[----:B------:R-:W4:Y:S04]  /*5930*/  LDL R110, [R95+0x180] ;  /* 0x000180005f6e7983 */ /* 0x000f280000100800 */
[----:B------:R-:W5:Y:S04]  /*5940*/  LDL R116, [R95+0x80] ;  /* 0x000080005f747983 */ /* 0x000f680000100800 */
[----:B------:R-:W5:Y:S04]  /*5950*/  LDL R125, [R95+0x300] ;  /* 0x000300005f7d7983 */ /* 0x000f680000100800 */
[----:B------:R-:W5:Y:S04]  /*5960*/  LDL R104, [R95+0x200] ;  /* 0x000200005f687983 */ /* 0x000f680000100800 */
[----:B------:R-:W5:Y:S04]  /*5970*/  LDL R117, [R95+0x280] ;  /* 0x000280005f757983 */ /* 0x000f680000100800 */
[----:B------:R-:W5:Y:S01]  /*5980*/  LDL R100, [R95+0x380] ;  /* 0x000380005f647983 */ /* 0x000f620000100800 */
[----:B------:R-:W-:-:S03]  /*5990*/  IADD3 R96, PT, PT, R93, R94, RZ ;  /* 0x0000005e5d607210 */ /* 0x000fc60007ffe0ff */
[----:B------:R-:W5:Y:S04]  /*59a0*/  LDL R102, [R95+0x400] ;  /* 0x000400005f667983 */ /* 0x000f680000100800 */
[----:B------:R-:W5:Y:S04]  /*59b0*/  LDL R123, [R95+0x580] ;  /* 0x000580005f7b7983 */ /* 0x000f680000100800 */
[----:B------:R-:W5:Y:S01]  /*59c0*/  LDL R106, [R95+0x480] ;  /* 0x000480005f6a7983 */ /* 0x000f620000100800 */
[----:B------:R-:W-:-:S03]  /*59d0*/  LEA R96, R96, UR4, 0x2 ;  /* 0x0000000460607c11 */ /* 0x000fc6000f8e10ff */
[----:B------:R-:W5:Y:S04]  /*59e0*/  LDL R108, [R95+0x500] ;  /* 0x000500005f6c7983 */ /* 0x000f680000100800 */
[----:B------:R-:W5:Y:S04]  /*59f0*/  LDL R121, [R95+0x600] ;  /* 0x000600005f797983 */ /* 0x000f680000100800 */
[----:B------:R-:W2:Y:S04]  /*5a00*/  LDS R111, [R96] ;  /* 0x00000000606f7984 */ /* 0x000ea80000000800 */
[----:B------:R-:W5:Y:S04]  /*5a10*/  LDL R113, [R95+0x700] ;  /* 0x000700005f717983 */ /* 0x000f680000100800 */
        /* <DEDUP_REMOVED lines=8> */
[----:B------:R-:W0:Y:S01]  /*5aa0*/  LDS R98, [R96+0x200] ;  /* 0x0002000060627984 */ /* 0x000e220000000800 */
[----:B--2---:R-:W-:-:S03]  /*5ab0*/  FFMA R114, R2, R111, R115 ;  /* 0x0000006f02727223 */ /* 0x004fc60000000073 */
[----:B------:R-:W2:Y:S01]  /*5ac0*/  LDL R115, [R95+0xb00] ;  /* 0x000b00005f737983 */ /* 0x000ea20000100800 */
[----:B0-----:R-:W-:Y:S01]  /*5ad0*/  FFMA R118, R3, R98, R114 ;  /* 0x0000006203767223 */ /* 0x001fe20000000072 */
[-C--:B---3--:R-:W-:Y:S02]  /*5ae0*/  FFMA R112, R8, R111.reuse, R112 ;  /* 0x0000006f08707223 */ /* 0x088fe40000000070 */
[----:B------:R-:W-:Y:S01]  /*5af0*/  STL [R95], R114 ;  /* 0x000000725f007387 */ /* 0x000fe20000100800 */
[----:B----4-:R-:W-:-:S03]  /*5b00*/  FFMA R110, R10, R111, R110 ;  /* 0x0000006f0a6e7223 */ /* 0x010fc6000000006e */
[----:B------:R0:W-:Y:S01]  /*5b10*/  STL [R95], R118 ;  /* 0x000000765f007387 */ /* 0x0001e20000100800 */
[-C--:B------:R-:W-:Y:S01]  /*5b20*/  FFMA R122, R9, R98.reuse, R112 ;  /* 0x00000062097a7223 */ /* 0x080fe20000000070 */
[-C--:B-----5:R-:W-:Y:S02]  /*5b30*/  FFMA R116, R6, R111.reuse, R116 ;  /* 0x0000006f06747223 */ /* 0x0a0fe40000000074 */
[----:B------:R1:W-:Y:S02]  /*5b40*/  STL [R95+0x100], R112 ;  /* 0x000100705f007387 */ /* 0x0003e40000100800 */
[-C--:B------:R-:W-:Y:S01]  /*5b50*/  FFMA R120, R7, R98.reuse, R116 ;  /* 0x0000006207787223 */ /* 0x080fe20000000074 */
[----:B0-----:R-:W-:Y:S01]  /*5b60*/  FFMA R118, R11, R98, R110 ;  /* 0x000000620b767223 */ /* 0x001fe2000000006e */
[----:B------:R0:W-:Y:S01]  /*5b70*/  STL [R95+0x180], R110 ;  /* 0x0001806e5f007387 */ /* 0x0001e20000100800 */
[-C--:B------:R-:W-:Y:S01]  /*5b80*/  FFMA R104, R12, R111.reuse, R104 ;  /* 0x0000006f0c687223 */ /* 0x080fe20000000068 */
[----:B-1----:R-:W-:-:S02]  /*5b90*/  FFMA R112, R16, R111, R125 ;  /* 0x0000006f10707223 */ /* 0x002fc4000000007d */
[----:B------:R1:W-:Y:S01]  /*5ba0*/  STL [R95+0x180], R118 ;  /* 0x000180765f007387 */ /* 0x0003e20000100800 */
[----:B------:R-:W-:-:S03]  /*5bb0*/  FFMA R114, R14, R111, R117 ;  /* 0x0000006f0e727223 */ /* 0x000fc60000000075 */
[----:B------:R3:W-:Y:S01]  /*5bc0*/  STL [R95+0x80], R116 ;  /* 0x000080745f007387 */ /* 0x0007e20000100800 */
[----:B0-----:R-:W-:-:S03]  /*5bd0*/  FFMA R110, R18, R111, R100 ;  /* 0x0000006f126e7223 */ /* 0x001fc60000000064 */
[----:B------:R-:W-:Y:S01]  /*5be0*/  STL [R95+0x200], R104 ;  /* 0x000200685f007387 */ /* 0x000fe20000100800 */
[----:B-1----:R-:W-:-:S03]  /*5bf0*/  FFMA R118, R17, R98, R112 ;  /* 0x0000006211767223 */ /* 0x002fc60000000070 */
[----:B------:R0:W-:Y:S01]  /*5c00*/  STL [R95+0x80], R120 ;  /* 0x000080785f007387 */ /* 0x0001e20000100800 */
[----:B---3--:R-:W-:-:S03]  /*5c10*/  FFMA R116, R13, R98, R104 ;  /* 0x000000620d747223 */ /* 0x008fc60000000068 */
[----:B------:R1:W-:Y:S04]  /*5c20*/  STL [R95+0x300], R112 ;  /* 0x000300705f007387 */ /* 0x0003e80000100800 */
[----:B------:R3:W-:Y:S01]  /*5c30*/  STL [R95+0x280], R114 ;  /* 0x000280725f007387 */ /* 0x0007e20000100800 */
[----:B0-----:R-:W-:-:S03]  /*5c40*/  FFMA R120, R15, R98, R114 ;  /* 0x000000620f787223 */ /* 0x001fc60000000072 */
[----:B------:R0:W-:Y:S01]  /*5c50*/  STL [R95+0x300], R118 ;  /* 0x000300765f007387 */ /* 0x0001e20000100800 */
[----:B-1----:R-:W-:-:S03]  /*5c60*/  FFMA R112, R22, R111, R106 ;  /* 0x0000006f16707223 */ /* 0x002fc6000000006a */
[----:B------:R1:W-:Y:S01]  /*5c70*/  STL [R95+0x200], R116 ;  /* 0x000200745f007387 */ /* 0x0003e20000100800 */
[----:B---3--:R-:W-:-:S03]  /*5c80*/  FFMA R114, R20, R111, R102 ;  /* 0x0000006f14727223 */ /* 0x008fc60000000066 */
[----:B------:R-:W3:Y:S01]  /*5c90*/  LDL R100, [R95+0xc80] ;  /* 0x000c80005f647983 */ /* 0x000ee20000100800 */
[----:B0-----:R-:W-:-:S03]  /*5ca0*/  FFMA R118, R26, R111, R123 ;  /* 0x0000006f1a767223 */ /* 0x001fc6000000007b */
[----:B------:R0:W-:Y:S01]  /*5cb0*/  STL [R95+0x280], R120 ;  /* 0x000280785f007387 */ /* 0x0001e20000100800 */
[----:B-1----:R-:W-:-:S03]  /*5cc0*/  FFMA R116, R19, R98, R110 ;  /* 0x0000006213747223 */ /* 0x002fc6000000006e */
[----:B------:R-:W4:Y:S04]  /*5cd0*/  LDL R106, [R95+0xe00] ;  /* 0x000e00005f6a7983 */ /* 0x000f280000100800 */
[----:B------:R1:W-:Y:S01]  /*5ce0*/  STL [R95+0x580], R118 ;  /* 0x000580765f007387 */ /* 0x0003e20000100800 */
[----:B0-----:R-:W-:-:S03]  /*5cf0*/  FFMA R120, R21, R98, R114 ;  /* 0x0000006215787223 */ /* 0x001fc60000000072 */
[----:B------:R-:W5:Y:S04]  /*5d00*/  LDL R125, [R95+0xc00] ;  /* 0x000c00005f7d7983 */ /* 0x000f680000100800 */
[----:B------:R-:W-:Y:S01]  /*5d10*/  STL [R95+0x380], R110 ;  /* 0x0003806e5f007387 */ /* 0x000fe20000100800 */
[----:B-1----:R-:W-:-:S03]  /*5d20*/  FFMA R118, R27, R98, R118 ;  /* 0x000000621b767223 */ /* 0x002fc60000000076 */
[----:B------:R-:W5:Y:S04]  /*5d30*/  LDL R117, [R95+0xb80] ;  /* 0x000b80005f757983 */ /* 0x000f680000100800 */
[----:B------:R0:W-:Y:S04]  /*5d40*/  STL [R95+0x380], R116 ;  /* 0x000380745f007387 */ /* 0x0001e80000100800 */
[----:B------:R-:W5:Y:S04]  /*5d50*/  LDL R104, [R95+0xd80] ;  /* 0x000d80005f687983 */ /* 0x000f680000100800 */
[----:B------:R1:W-:Y:S01]  /*5d60*/  STL [R95+0x100], R122 ;  /* 0x0001007a5f007387 */ /* 0x0003e20000100800 */
[----:B0-----:R-:W-:-:S03]  /*5d70*/  FFMA R116, R24, R111, R108 ;  /* 0x0000006f18747223 */ /* 0x001fc6000000006c */
[----:B------:R-:W5:Y:S04]  /*5d80*/  LDL R102, [R95+0xd00] ;  /* 0x000d00005f667983 */ /* 0x000f680000100800 */
[----:B------:R-:W-:Y:S01]  /*5d90*/  STL [R95+0x400], R114 ;  /* 0x000400725f007387 */ /* 0x000fe20000100800 */
[----:B-1----:R-:W-:-:S03]  /*5da0*/  FFMA R122, R23, R98, R112 ;  /* 0x00000062177a7223 */ /* 0x002fc60000000070 */
[----:B------:R0:W-:Y:S04]  /*5db0*/  STL [R95+0x400], R120 ;  /* 0x000400785f007387 */ /* 0x0001e80000100800 */
[----:B------:R-:W5:Y:S04]  /*5dc0*/  LDL R108, [R95+0xe80] ;  /* 0x000e80005f6c7983 */ /* 0x000f680000100800 */
[----:B------:R-:W5:Y:S01]  /*5dd0*/  LDL R110, [R95+0xf00] ;  /* 0x000f00005f6e7983 */ /* 0x000f620000100800 */
[----:B0-----:R-:W-:-:S03]  /*5de0*/  FFMA R120, R28, R111, R121 ;  /* 0x0000006f1c787223 */ /* 0x001fc60000000079 */
[----:B------:R0:W-:Y:S01]  /*5df0*/  STL [R95+0x480], R112 ;  /* 0x000480705f007387 */ /* 0x0001e20000100800 */
[----:B------:R-:W-:-:S03]  /*5e00*/  FFMA R124, R25, R98, R116 ;  /* 0x00000062197c7223 */ /* 0x000fc60000000074 */
[----:B------:R1:W-:Y:S04]  /*5e10*/  STL [R95+0x580], R118 ;  /* 0x000580765f007387 */ /* 0x0003e80000100800 */
[----:B------:R-:W5:Y:S04]  /*5e20*/  LDL R114, [R95+0x1000] ;  /* 0x001000005f727983 */ /* 0x000f680000100800 */
[----:B0-----:R-:W5:Y:S01]  /*5e30*/  LDL R112, [R95+0xf80] ;  /* 0x000f80005f707983 */ /* 0x001f620000100800 */
[----:B-1----:R-:W-:-:S03]  /*5e40*/  FFMA R118, R32, R111, R113 ;  /* 0x0000006f20767223 */ /* 0x002fc60000000071 */
[----:B------:R0:W-:Y:S04]  /*5e50*/  STL [R95+0x500], R116 ;  /* 0x000500745f007387 */ /* 0x0001e80000100800 */
[----:B------:R-:W5:Y:S01]  /*5e60*/  LDL R123, [R95+0x1080] ;  /* 0x001080005f7b7983 */ /* 0x000f620000100800 */
[----:B------:R-:W-:-:S03]  /*5e70*/  FFMA R113, R33, R98, R118 ;  /* 0x0000006221717223 */ /* 0x000fc60000000076 */
[----:B------:R1:W-:Y:S01]  /*5e80*/  STL [R95+0x480], R122 ;  /* 0x0004807a5f007387 */ /* 0x0003e20000100800 */
[----:B0-----:R-:W-:-:S03]  /*5e90*/  FFMA R116, R30, R111, R119 ;  /* 0x0000006f1e747223 */ /* 0x001fc60000000077 */
[----:B------:R0:W-:Y:S04]  /*5ea0*/  STL [R95+0x600], R120 ;  /* 0x000600785f007387 */ /* 0x0001e80000100800 */
[----:B------:R0:W-:Y:S01]  /*5eb0*/  STL [R95+0x700], R118 ;  /* 0x000700765f007387 */ /* 0x0001e20000100800 */
[----:B-1----:R-:W-:-:S03]  /*5ec0*/  FFMA R122, R29, R98, R120 ;  /* 0x000000621d7a7223 */ /* 0x002fc60000000078 */
[----:B------:R1:W-:Y:S01]  /*5ed0*/  STL [R95+0x500], R124 ;  /* 0x0005007c5f007387 */ /* 0x0003e20000100800 */
[----:B0-----:R-:W-:-:S03]  /*5ee0*/  FFMA R120, R34, R111, R105 ;  /* 0x0000006f22787223 */ /* 0x001fc60000000069 */
[----:B------:R0:W-:Y:S01]  /*5ef0*/  STL [R95+0x680], R116 ;  /* 0x000680745f007387 */ /* 0x0001e20000100800 */
[----:B------:R-:W-:-:S03]  /*5f00*/  FFMA R118, R38, R111, R99 ;  /* 0x0000006f26767223 */ /* 0x000fc60000000063 */
[----:B------:R-:W5:Y:S01]  /*5f10*/  LDL R121, [R95+0x1180] ;  /* 0x001180005f797983 */ /* 0x000f620000100800 */
[----:B-1----:R-:W-:-:S03]  /*5f20*/  FFMA R124, R31, R98, R116 ;  /* 0x000000621f7c7223 */ /* 0x002fc60000000074 */
[----:B------:R1:W-:Y:S01]  /*5f30*/  STL [R95+0x600], R122 ;  /* 0x0006007a5f007387 */ /* 0x0003e20000100800 */
[----:B0-----:R-:W-:-:S03]  /*5f40*/  FFMA R116, R36, R111, R97 ;  /* 0x0000006f24747223 */ /* 0x001fc60000000061 */
[----:B------:R-:W5:Y:S04]  /*5f50*/  LDL R119, [R95+0x1100] ;  /* 0x001100005f777983 */ /* 0x000f680000100800 */
[----:B------:R-:W5:Y:S01]  /*5f60*/  LDL R105, [R95+0x1200] ;  /* 0x001200005f697983 */ /* 0x000f620000100800 */
[----:B-1----:R-:W-:-:S03]  /*5f70*/  FFMA R122, R35, R98, R120 ;  /* 0x00000062237a7223 */ /* 0x002fc60000000078 */
[----:B------:R0:W-:Y:S04]  /*5f80*/  STL [R95+0x780], R120 ;  /* 0x000780785f007387 */ /* 0x0001e80000100800 */
[----:B------:R-:W5:Y:S04]  /*5f90*/  LDL R97, [R95+0x1280] ;  /* 0x001280005f617983 */ /* 0x000f680000100800 */
[----:B------:R1:W-:Y:S01]  /*5fa0*/  STL [R95+0x700], R113 ;  /* 0x000700715f007387 */ /* 0x0003e20000100800 */
[----:B0-----:R-:W-:-:S03]  /*5fb0*/  FFMA R120, R39, R98, R118 ;  /* 0x0000006227787223 */ /* 0x001fc60000000076 */
[----:B------:R-:W-:Y:S04]  /*5fc0*/  STL [R95+0x880], R118 ;  /* 0x000880765f007387 */ /* 0x000fe80000100800 */
[----:B------:R-:W5:Y:S04]  /*5fd0*/  LDL R99, [R95+0x1380] ;  /* 0x001380005f637983 */ /* 0x000f680000100800 */
[----:B-1----:R-:W5:Y:S04]  /*5fe0*/  LDL R113, [R95+0x1300] ;  /* 0x001300005f717983 */ /* 0x002f680000100800 */
[----:B------:R0:W-:Y:S02]  /*5ff0*/  STL [R95+0x880], R120 ;  /* 0x000880785f007387 */ /* 0x0001e40000100800 */
[----:B0-----:R-:W-:-:S02]  /*6000*/  FFMA R120, R40, R111, R101 ;  /* 0x0000006f28787223 */ /* 0x001fc40000000065 */
[----:B------:R-:W5:Y:S04]  /*6010*/  LDL R101, [R95+0x1400] ;  /* 0x001400005f657983 */ /* 0x000f680000100800 */
[----:B------:R0:W-:Y:S04]  /*6020*/  STL [R95+0x680], R124 ;  /* 0x0006807c5f007387 */ /* 0x0001e80000100800 */
[----:B------:R1:W-:Y:S01]  /*6030*/  STL [R95+0x800], R116 ;  /* 0x000800745f007387 */ /* 0x0003e20000100800 */
[----:B------:R-:W-:-:S03]  /*6040*/  FFMA R118, R44, R111, R103 ;  /* 0x0000006f2c767223 */ /* 0x000fc60000000067 */
[----:B------:R1:W-:Y:S01]  /*6050*/  STL [R95+0x780], R122 ;  /* 0x0007807a5f007387 */ /* 0x0003e20000100800 */
[----:B0-----:R-:W-:-:S03]  /*6060*/  FFMA R124, R37, R98, R116 ;  /* 0x00000062257c7223 */ /* 0x001fc60000000074 */
[----:B------:R0:W-:Y:S01]  /*6070*/  STL [R95+0x900], R120 ;  /* 0x000900785f007387 */ /* 0x0001e20000100800 */
[----:B-1----:R-:W-:-:S03]  /*6080*/  FFMA R116, R42, R111, R107 ;  /* 0x0000006f2a747223 */ /* 0x002fc6000000006b */
[----:B------:R-:W5:Y:S01]  /*6090*/  LDL R107, [R95+0x1480] ;  /* 0x001480005f6b7983 */ /* 0x000f620000100800 */
[----:B------:R-:W-:-:S03]  /*60a0*/  FFMA R122, R41, R98, R120 ;  /* 0x00000062297a7223 */ /* 0x000fc60000000078 */
[----:B------:R-:W5:Y:S01]  /*60b0*/  LDL R103, [R95+0x1500] ;  /* 0x001500005f677983 */ /* 0x000f620000100800 */
[----:B0-----:R-:W-:-:S03]  /*60c0*/  FFMA R120, R46, R111, R109 ;  /* 0x0000006f2e787223 */ /* 0x001fc6000000006d */
[----:B------:R-:W5:Y:S04]  /*60d0*/  LDL R109, [R95+0x1580] ;  /* 0x001580005f6d7983 */ /* 0x000f680000100800 */
[----:B------:R0:W-:Y:S04]  /*60e0*/  STL [R95+0x800], R124 ;  /* 0x0008007c5f007387 */ /* 0x0001e80000100800 */
[----:B------:R2:W-:Y:S01]  /*60f0*/  STL [R95+0x980], R116 ;  /* 0x000980745f007387 */ /* 0x0005e20000100800 */
[----:B0-----:R-:W-:Y:S01]  /*6100*/  FFMA R124, R43, R98, R116 ;  /* 0x000000622b7c7223 */ /* 0x001fe20000000074 */
[----:B--2---:R-:W-:-:S02]  /*6110*/  FFMA R116, R48, R111, R115 ;  /* 0x0000006f30747223 */ /* 0x004fc40000000073 */
[----:B------:R-:W2:Y:S04]  /*6120*/  LDL R115, [R95+0x1600] ;  /* 0x001600005f737983 */ /* 0x000ea80000100800 */
[----:B------:R0:W-:Y:S04]  /*6130*/  STL [R95+0xa80], R120 ;  /* 0x000a80785f007387 */ /* 0x0001e80000100800 */
[----:B------:R1:W-:Y:S01]  /*6140*/  STL [R95+0x980], R124 ;  /* 0x0009807c5f007387 */ /* 0x0003e20000100800 */
[----:B0-----:R-:W-:-:S03]  /*6150*/  FFMA R120, R47, R98, R120 ;  /* 0x000000622f787223 */ /* 0x001fc60000000078 */
[----:B------:R0:W-:Y:S01]  /*6160*/  STL [R95+0x900], R122 ;  /* 0x0009007a5f007387 */ /* 0x0001e20000100800 */
[----:B-1----:R-:W-:-:S03]  /*6170*/  FFMA R124, R49, R98, R116 ;  /* 0x00000062317c7223 */ /* 0x002fc60000000074 */
[----:B------:R-:W-:Y:S04]  /*6180*/  STL [R95+0xa80], R120 ;  /* 0x000a80785f007387 */ /* 0x000fe80000100800 */
[----:B------:R1:W-:Y:S01]  /*6190*/  STL [R95+0xb00], R116 ;  /* 0x000b00745f007387 */ /* 0x0003e20000100800 */
[----:B0-----:R-:W-:-:S03]  /*61a0*/  FFMA R122, R45, R98, R118 ;  /* 0x000000622d7a7223 */ /* 0x001fc60000000076 */
[----:B------:R-:W-:Y:S04]  /*61b0*/  STL [R95+0xa00], R118 ;  /* 0x000a00765f007387 */ /* 0x000fe80000100800 */
[----:B------:R-:W-:Y:S01]  /*61c0*/  STL [R95+0xa00], R122 ;  /* 0x000a007a5f007387 */ /* 0x000fe20000100800 */
[----:B---3--:R-:W-:-:S04]  /*61d0*/  FFMA R100, R54, R111, R100 ;  /* 0x0000006f36647223 */ /* 0x008fc80000000064 */
[----:B-1----:R-:W-:Y:S01]  /*61e0*/  FFMA R116, R55, R98, R100 ;  /* 0x0000006237747223 */ /* 0x002fe20000000064 */
[----:B------:R0:W-:Y:S01]  /*61f0*/  STL [R95+0xc80], R100 ;  /* 0x000c80645f007387 */ /* 0x0001e20000100800 */
[----:B----4-:R-:W-:-:S04]  /*6200*/  FFMA R106, R60, R111, R106 ;  /* 0x0000006f3c6a7223 */ /* 0x010fc8000000006a */
[-C--:B0-----:R-:W-:Y:S01]  /*6210*/  FFMA R100, R61, R98.reuse, R106 ;  /* 0x000000623d647223 */ /* 0x081fe2000000006a */
[-C--:B-----5:R-:W-:Y:S01]  /*6220*/  FFMA R120, R52, R111.reuse, R125 ;  /* 0x0000006f34787223 */ /* 0x0a0fe2000000007d */
[----:B------:R-:W-:Y:S01]  /*6230*/  STL [R95+0xe00], R106 ;  /* 0x000e006a5f007387 */ /* 0x000fe20000100800 */
[-C--:B------:R-:W-:Y:S02]  /*6240*/  FFMA R118, R50, R111.reuse, R117 ;  /* 0x0000006f32767223 */ /* 0x080fe40000000075 */
[----:B------:R-:W-:Y:S01]  /*6250*/  FFMA R117, R53, R98, R120 ;  /* 0x0000006235757223 */ /* 0x000fe20000000078 */
[----:B------:R0:W-:Y:S01]  /*6260*/  STL [R95+0xc00], R120 ;  /* 0x000c00785f007387 */ /* 0x0001e20000100800 */
[----:B------:R-:W-:-:S03]  /*6270*/  FFMA R104, R58, R111, R104 ;  /* 0x0000006f3a687223 */ /* 0x000fc60000000068 */
[----:B------:R1:W-:Y:S01]  /*6280*/  STL [R95+0xb80], R118 ;  /* 0x000b80765f007387 */ /* 0x0003e20000100800 */
[-C--:B------:R-:W-:Y:S01]  /*6290*/  FFMA R122, R51, R98.reuse, R118 ;  /* 0x00000062337a7223 */ /* 0x080fe20000000076 */
[-C--:B0-----:R-:W-:Y:S01]  /*62a0*/  FFMA R120, R59, R98.reuse, R104 ;  /* 0x000000623b787223 */ /* 0x081fe20000000068 */
[-C--:B------:R-:W-:Y:S01]  /*62b0*/  FFMA R102, R56, R111.reuse, R102 ;  /* 0x0000006f38667223 */ /* 0x080fe20000000066 */
[----:B------:R0:W-:Y:S03]  /*62c0*/  STL [R95+0xd80], R104 ;  /* 0x000d80685f007387 */ /* 0x0001e60000100800 */
[----:B-1----:R-:W-:Y:S01]  /*62d0*/  FFMA R118, R57, R98, R102 ;  /* 0x0000006239767223 */ /* 0x002fe20000000066 */
[----:B------:R-:W-:Y:S01]  /*62e0*/  STL [R95+0xe00], R100 ;  /* 0x000e00645f007387 */ /* 0x000fe20000100800 */
[-C--:B------:R-:W-:Y:S01]  /*62f0*/  FFMA R108, R62, R111.reuse, R108 ;  /* 0x0000006f3e6c7223 */ /* 0x080fe2000000006c */
[----:B------:R-:W-:-:S02]  /*6300*/  FFMA R110, R4, R111, R110 ;  /* 0x0000006f046e7223 */ /* 0x000fc4000000006e */
[----:B------:R1:W-:Y:S02]  /*6310*/  STL [R95+0xd00], R102 ;  /* 0x000d00665f007387 */ /* 0x0003e40000100800 */
[-C--:B0-----:R-:W-:Y:S02]  /*6320*/  FFMA R104, R5, R98.reuse, R110 ;  /* 0x0000006205687223 */ /* 0x081fe4000000006e */
[----:B------:R0:W-:Y:S01]  /*6330*/  STL [R95+0xe80], R108 ;  /* 0x000e806c5f007387 */ /* 0x0001e20000100800 */
[-C--:B------:R-:W-:Y:S01]  /*6340*/  FFMA R114, R66, R111.reuse, R114 ;  /* 0x0000006f42727223 */ /* 0x080fe20000000072 */
[-C--:B-1----:R-:W-:Y:S01]  /*6350*/  FFMA R102, R63, R98.reuse, R108 ;  /* 0x000000623f667223 */ /* 0x082fe2000000006c */
[----:B------:R-:W-:Y:S02]  /*6360*/  FFMA R112, R64, R111, R112 ;  /* 0x0000006f40707223 */ /* 0x000fe40000000070 */
[-C--:B0-----:R-:W-:Y:S01]  /*6370*/  FFMA R108, R67, R98.reuse, R114 ;  /* 0x00000062436c7223 */ /* 0x081fe20000000072 */
[----:B------:R0:W-:Y:S01]  /*6380*/  STL [R95+0xf00], R110 ;  /* 0x000f006e5f007387 */ /* 0x0001e20000100800 */
[----:B------:R-:W-:-:S03]  /*6390*/  FFMA R106, R65, R98, R112 ;  /* 0x00000062416a7223 */ /* 0x000fc60000000070 */
[----:B------:R-:W3:Y:S01]  /*63a0*/  LDL R125, [R95+0x1780] ;  /* 0x001780005f7d7983 */ /* 0x000ee20000100800 */
[----:B------:R-:W-:-:S03]  /*63b0*/  FFMA R100, R68, R111, R123 ;  /* 0x0000006f44647223 */ /* 0x000fc6000000007b */
[----:B------:R1:W-:Y:S01]  /*63c0*/  STL [R95+0xc00], R117 ;  /* 0x000c00755f007387 */ /* 0x0003e20000100800 */
[----:B0-----:R-:W-:-:S03]  /*63d0*/  FFMA R110, R69, R98, R100 ;  /* 0x00000062456e7223 */ /* 0x001fc60000000064 */
[----:B------:R0:W-:Y:S04]  /*63e0*/  STL [R95+0xf00], R104 ;  /* 0x000f00685f007387 */ /* 0x0001e80000100800 */
[----:B------:R4:W-:Y:S04]  /*63f0*/  STL [R95+0xe80], R102 ;  /* 0x000e80665f007387 */ /* 0x0009e80000100800 */
[----:B-1----:R-:W5:Y:S04]  /*6400*/  LDL R117, [R95+0x1680] ;  /* 0x001680005f757983 */ /* 0x002f680000100800 */
[----:B------:R-:W-:Y:S04]  /*6410*/  STL [R95+0xf80], R112 ;  /* 0x000f80705f007387 */ /* 0x000fe80000100800 */
[----:B------:R-:W-:Y:S01]  /*6420*/  STL [R95+0x1000], R114 ;  /* 0x001000725f007387 */ /* 0x000fe20000100800 */
[----:B0-----:R-:W-:-:S03]  /*6430*/  FFMA R104, R72, R111, R121 ;  /* 0x0000006f48687223 */ /* 0x001fc60000000079 */
[----:B------:R0:W-:Y:S04]  /*6440*/  STL [R95+0xf80], R106 ;  /* 0x000f806a5f007387 */ /* 0x0001e80000100800 */
[----:B------:R1:W-:Y:S01]  /*6450*/  STL [R95+0x1000], R108 ;  /* 0x0010006c5f007387 */ /* 0x0003e20000100800 */
[----:B----4-:R-:W-:-:S03]  /*6460*/  FFMA R102, R70, R111, R119 ;  /* 0x0000006f46667223 */ /* 0x010fc60000000077 */
[----:B------:R-:W-:Y:S01]  /*6470*/  STL [R95+0x1080], R100 ;  /* 0x001080645f007387 */ /* 0x000fe20000100800 */
[----:B0-----:R-:W-:-:S03]  /*6480*/  FFMA R106, R74, R111, R105 ;  /* 0x0000006f4a6a7223 */ /* 0x001fc60000000069 */
[----:B------:R-:W4:Y:S01]  /*6490*/  LDL R119, [R95+0x1800] ;  /* 0x001800005f777983 */ /* 0x000f220000100800 */
[----:B------:R-:W-:-:S03]  /*64a0*/  FFMA R114, R73, R98, R104 ;  /* 0x0000006249727223 */ /* 0x000fc60000000068 */
[----:B------:R0:W-:Y:S01]  /*64b0*/  STL [R95+0x1080], R110 ;  /* 0x0010806e5f007387 */ /* 0x0001e20000100800 */
[----:B-1----:R-:W-:-:S03]  /*64c0*/  FFMA R108, R76, R111, R97 ;  /* 0x0000006f4c6c7223 */ /* 0x002fc60000000061 */
[----:B------:R-:W4:Y:S01]  /*64d0*/  LDL R123, [R95+0x1700] ;  /* 0x001700005f7b7983 */ /* 0x000f220000100800 */
[----:B------:R-:W-:-:S03]  /*64e0*/  FFMA R112, R71, R98, R102 ;  /* 0x0000006247707223 */ /* 0x000fc60000000066 */
[----:B------:R1:W-:Y:S04]  /*64f0*/  STL [R95+0x1180], R104 ;  /* 0x001180685f007387 */ /* 0x0003e80000100800 */
[----:B------:R-:W4:Y:S04]  /*6500*/  LDL R121, [R95+0x1880] ;  /* 0x001880005f797983 */ /* 0x000f280000100800 */
[----:B------:R1:W-:Y:S01]  /*6510*/  STL [R95+0xc80], R116 ;  /* 0x000c80745f007387 */ /* 0x0003e20000100800 */
[----:B0-----:R-:W-:Y:S01]  /*6520*/  FFMA R110, R78, R111, R113 ;  /* 0x0000006f4e6e7223 */ /* 0x001fe20000000071 */
[----:B-1----:R-:W-:-:S02]  /*6530*/  FFMA R104, R77, R98, R108 ;  /* 0x000000624d687223 */ /* 0x002fc4000000006c */
[----:B------:R0:W-:Y:S04]  /*6540*/  STL [R95+0x1200], R106 ;  /* 0x0012006a5f007387 */ /* 0x0001e80000100800 */
[----:B------:R-:W4:Y:S01]  /*6550*/  LDL R97, [R95+0x1a00] ;  /* 0x001a00005f617983 */ /* 0x000f220000100800 */
[----:B------:R-:W-:-:S03]  /*6560*/  FFMA R116, R75, R98, R106 ;  /* 0x000000624b747223 */ /* 0x000fc6000000006a */
[----:B------:R1:W-:Y:S01]  /*6570*/  STL [R95+0x1180], R114 ;  /* 0x001180725f007387 */ /* 0x0003e20000100800 */
[----:B0-----:R-:W-:-:S03]  /*6580*/  FFMA R106, R79, R98, R110 ;  /* 0x000000624f6a7223 */ /* 0x001fc6000000006e */
[----:B------:R-:W4:Y:S04]  /*6590*/  LDL R105, [R95+0x1900] ;  /* 0x001900005f697983 */ /* 0x000f280000100800 */
[----:B------:R-:W-:Y:S01]  /*65a0*/  STL [R95+0x1280], R108 ;  /* 0x0012806c5f007387 */ /* 0x000fe20000100800 */
[----:B-1----:R-:W-:-:S03]  /*65b0*/  FFMA R114, R82, R111, R101 ;  /* 0x0000006f52727223 */ /* 0x002fc60000000065 */
[----:B------:R-:W-:Y:S04]  /*65c0*/  STL [R95+0x1100], R102 ;  /* 0x001100665f007387 */ /* 0x000fe80000100800 */
[----:B------:R-:W-:Y:S04]  /*65d0*/  STL [R95+0x1280], R104 ;  /* 0x001280685f007387 */ /* 0x000fe80000100800 */
[----:B------:R-:W4:Y:S04]  /*65e0*/  LDL R113, [R95+0x1a80] ;  /* 0x001a80005f717983 */ /* 0x000f280000100800 */
[----:B------:R0:W-:Y:S04]  /*65f0*/  STL [R95+0x1100], R112 ;  /* 0x001100705f007387 */ /* 0x0001e80000100800 */
[----:B------:R-:W4:Y:S04]  /*6600*/  LDL R100, [R95+0x1980] ;  /* 0x001980005f647983 */ /* 0x000f280000100800 */
[----:B------:R1:W-:Y:S01]  /*6610*/  STL [R95+0x1300], R110 ;  /* 0x0013006e5f007387 */ /* 0x0003e20000100800 */
[----:B0-----:R-:W-:-:S03]  /*6620*/  FFMA R112, R80, R111, R99 ;  /* 0x0000006f50707223 */ /* 0x001fc60000000063 */
[----:B------:R-:W4:Y:S04]  /*6630*/  LDL R104, [R95+0x1c00] ;  /* 0x001c00005f687983 */ /* 0x000f280000100800 */
[----:B------:R0:W-:Y:S01]  /*6640*/  STL [R95+0x1300], R106 ;  /* 0x0013006a5f007387 */ /* 0x0001e20000100800 */
[----:B-1----:R-:W-:-:S03]  /*6650*/  FFMA R110, R83, R98, R114 ;  /* 0x00000062536e7223 */ /* 0x002fc60000000072 */
[----:B------:R-:W4:Y:S01]  /*6660*/  LDL R99, [R95+0x1b80] ;  /* 0x001b80005f637983 */ /* 0x000f220000100800 */
[----:B------:R-:W-:-:S03]  /*6670*/  FFMA R108, R81, R98, R112 ;  /* 0x00000062516c7223 */ /* 0x000fc60000000070 */
[----:B------:R-:W4:Y:S04]  /*6680*/  LDL R102, [R95+0x1b00] ;  /* 0x001b00005f667983 */ /* 0x000f280000100800 */
[----:B0-----:R-:W4:Y:S04]  /*6690*/  LDL R106, [R95+0x1d00] ;  /* 0x001d00005f6a7983 */ /* 0x001f280000100800 */
[----:B------:R0:W-:Y:S04]  /*66a0*/  STL [R95+0x1380], R112 ;  /* 0x001380705f007387 */ /* 0x0001e80000100800 */
[----:B------:R-:W4:Y:S04]  /*66b0*/  LDL R101, [R95+0x1c80] ;  /* 0x001c80005f657983 */ /* 0x000f280000100800 */
[----:B------:R-:W-:Y:S01]  /*66c0*/  STL [R95+0x1400], R114 ;  /* 0x001400725f007387 */ /* 0x000fe20000100800 */
[----:B0-----:R-:W-:-:S03]  /*66d0*/  FFMA R112, R84, R111, R107 ;  /* 0x0000006f54707223 */ /* 0x001fc6000000006b */
[----:B------:R0:W-:Y:S04]  /*66e0*/  STL [R95+0x1400], R110 ;  /* 0x0014006e5f007387 */ /* 0x0001e80000100800 */
[----:B------:R-:W4:Y:S04]  /*66f0*/  LDL R107, [R95+0x1d80] ;  /* 0x001d80005f6b7983 */ /* 0x000f280000100800 */
[----:B------:R1:W-:Y:S04]  /*6700*/  STL [R95+0x1200], R116 ;  /* 0x001200745f007387 */ /* 0x0003e80000100800 */
[----:B0-----:R-:W4:Y:S04]  /*6710*/  LDL R110, [R95+0x1f00] ;  /* 0x001f00005f6e7983 */ /* 0x001f280000100800 */
[----:B------:R0:W-:Y:S01]  /*6720*/  STL [R95+0x1380], R108 ;  /* 0x0013806c5f007387 */ /* 0x0001e20000100800 */
[----:B-1----:R-:W-:-:S03]  /*6730*/  FFMA R116, R86, R111, R103 ;  /* 0x0000006f56747223 */ /* 0x002fc60000000067 */
[----:B------:R1:W-:Y:S04]  /*6740*/  STL [R95+0xd00], R118 ;  /* 0x000d00765f007387 */ /* 0x0003e80000100800 */
[----:B------:R-:W4:Y:S04]  /*6750*/  LDL R103, [R95+0x1e80] ;  /* 0x001e80005f677983 */ /* 0x000f280000100800 */
[----:B0-----:R-:W4:Y:S01]  /*6760*/  LDL R108, [R95+0x1e00] ;  /* 0x001e00005f6c7983 */ /* 0x001f220000100800 */
[----:B-1----:R-:W-:-:S03]  /*6770*/  FFMA R118, R88, R111, R109 ;  /* 0x0000006f58767223 */ /* 0x002fc6000000006d */
[----:B------:R0:W-:Y:S04]  /*6780*/  STL [R95+0xd80], R120 ;  /* 0x000d80785f007387 */ /* 0x0001e80000100800 */
[----:B------:R1:W-:Y:S04]  /*6790*/  STL [R95+0x1480], R112 ;  /* 0x001480705f007387 */ /* 0x0003e80000100800 */
[----:B------:R-:W4:Y:S01]  /*67a0*/  LDL R109, [R95+0x1f80] ;  /* 0x001f80005f6d7983 */ /* 0x000f220000100800 */
[----:B0-----:R-:W-:-:S03]  /*67b0*/  FFMA R120, R85, R98, R112 ;  /* 0x0000006255787223 */ /* 0x001fc60000000070 */
[----:B------:R-:W4:Y:S04]  /*67c0*/  LDL R114, [R95+0x2000] ;  /* 0x002000005f727983 */ /* 0x000f280000100800 */
[----:B-1----:R-:W4:Y:S04]  /*67d0*/  LDL R112, [R95+0x2080] ;  /* 0x002080005f707983 */ /* 0x002f280000100800 */
[----:B------:R2:W-:Y:S02]  /*67e0*/  STL [R95+0x1480], R120 ;  /* 0x001480785f007387 */ /* 0x0005e40000100800 */
[----:B--2---:R-:W-:-:S02]  /*67f0*/  FFMA R120, R90, R111, R115 ;  /* 0x0000006f5a787223 */ /* 0x004fc40000000073 */
[----:B------:R-:W2:Y:S04]  /*6800*/  LDL R111, [R95+0x2100] ;  /* 0x002100005f6f7983 */ /* 0x000ea80000100800 */
[----:B------:R0:W-:Y:S04]  /*6810*/  STL [R95+0xb80], R122 ;  /* 0x000b807a5f007387 */ /* 0x0001e80000100800 */
[----:B------:R-:W3:Y:S01]  /*6820*/  LDS R115, [R96+0x100] ;  /* 0x0001000060737984 */ /* 0x000ee20000000800 */
[----:B0-----:R-:W-:-:S03]  /*6830*/  FFMA R122, R87, R98, R116 ;  /* 0x00000062577a7223 */ /* 0x001fc60000000074 */
[----:B------:R-:W-:Y:S04]  /*6840*/  STL [R95+0x1500], R116 ;  /* 0x001500745f007387 */ /* 0x000fe80000100800 */
[----:B------:R0:W-:Y:S04]  /*6850*/  STL [R95+0xb00], R124 ;  /* 0x000b007c5f007387 */ /* 0x0001e80000100800 */
[----:B------:R1:W-:Y:S01]  /*6860*/  STL [R95+0x1500], R122 ;  /* 0x0015007a5f007387 */ /* 0x0003e20000100800 */
[-C--:B0-----:R-:W-:Y:S01]  /*6870*/  FFMA R124, R89, R98.reuse, R118 ;  /* 0x00000062597c7223 */ /* 0x081fe20000000076 */
[----:B-1----:R-:W-:-:S02]  /*6880*/  FFMA R122, R91, R98, R120 ;  /* 0x000000625b7a7223 */ /* 0x002fc40000000078 */
[----:B------:R-:W0:Y:S04]  /*6890*/  LDS R98, [R96+0x300] ;  /* 0x0003000060627984 */ /* 0x000e280000000800 */
[----:B------:R3:W-:Y:S04]  /*68a0*/  STL [R95+0x1600], R120 ;  /* 0x001600785f007387 */ /* 0x0007e80000100800 */
[----:B------:R-:W-:Y:S04]  /*68b0*/  STL [R95+0x1580], R118 ;  /* 0x001580765f007387 */ /* 0x000fe80000100800 */
[----:B------:R1:W-:Y:S04]  /*68c0*/  STL [R95+0x1600], R122 ;  /* 0x0016007a5f007387 */ /* 0x0003e80000100800 */
[----:B------:R4:W-:Y:S01]  /*68d0*/  STL [R95+0x1580], R124 ;  /* 0x0015807c5f007387 */ /* 0x0009e20000100800 */
[----:B---3--:R-:W-:-:S03]  /*68e0*/  FFMA R120, R8, R115, R125 ;  /* 0x0000007308787223 */ /* 0x008fc6000000007d */
[----:B------:R-:W3:Y:S01]  /*68f0*/  LDL R125, [R95+0x2780] ;  /* 0x002780005f7d7983 */ /* 0x000ee20000100800 */
[----:B-----5:R-:W-:Y:S01]  /*6900*/  FFMA R116, R2, R115, R117 ;  /* 0x0000007302747223 */ /* 0x020fe20000000075 */
[----:B0-----:R-:W-:-:S03]  /*6910*/  FFMA R117, R9, R98, R120 ;  /* 0x0000006209757223 */ /* 0x001fc60000000078 */
[----:B-1----:R-:W-:Y:S01]  /*6920*/  FFMA R122, R3, R98, R116 ;  /* 0x00000062037a7223 */ /* 0x002fe20000000074 */
[----:B------:R0:W-:Y:S04]  /*6930*/  STL [R95+0x1680], R116 ;  /* 0x001680745f007387 */ /* 0x0001e80000100800 */
[----:B------:R1:W-:Y:S04]  /*6940*/  STL [R95+0x1680], R122 ;  /* 0x0016807a5f007387 */ /* 0x0003e80000100800 */
[----:B------:R-:W-:Y:S01]  /*6950*/  STL [R95+0x1780], R120 ;  /* 0x001780785f007387 */ /* 0x000fe20000100800 */
[----:B----4-:R-:W-:-:S04]  /*6960*/  FFMA R96, R10, R115, R119 ;  /* 0x000000730a607223 */ /* 0x010fc80000000077 */
[----:B------:R-:W-:Y:S01]  /*6970*/  FFMA R119, R11, R98, R96 ;  /* 0x000000620b777223 */ /* 0x000fe20000000060 */
[----:B------:R4:W-:Y:S01]  /*6980*/  STL [R95+0x1800], R96 ;  /* 0x001800605f007387 */ /* 0x0009e20000100800 */
[----:B------:R-:W-:-:S03]  /*6990*/  FFMA R118, R6, R115, R123 ;  /* 0x0000007306767223 */ /* 0x000fc6000000007b */
[----:B------:R5:W-:Y:S01]  /*69a0*/  STL [R95+0x1780], R117 ;  /* 0x001780755f007387 */ /* 0x000be20000100800 */
[-C--:B------:R-:W-:Y:S01]  /*69b0*/  FFMA R124, R7, R98.reuse, R118 ;  /* 0x00000062077c7223 */ /* 0x080fe20000000076 */
[-C--:B0-----:R-:W-:Y:S02]  /*69c0*/  FFMA R116, R12, R115.reuse, R121 ;  /* 0x000000730c747223 */ /* 0x081fe40000000079 */
[----:B------:R0:W-:Y:S02]  /*69d0*/  STL [R95+0x1700], R118 ;  /* 0x001700765f007387 */ /* 0x0001e40000100800 */
[----:B-1----:R-:W-:Y:S02]  /*69e0*/  FFMA R122, R13, R98, R116 ;  /* 0x000000620d7a7223 */ /* 0x002fe40000000074 */
[----:B------:R1:W-:Y:S01]  /*69f0*/  STL [R95+0x1880], R116 ;  /* 0x001880745f007387 */ /* 0x0003e20000100800 */
[----:B----4-:R-:W-:-:S03]  /*6a00*/  FFMA R96, R18, R115, R97 ;  /* 0x0000007312607223 */ /* 0x010fc60000000061 */
[----:B------:R-:W-:Y:S01]  /*6a10*/  STL [R95+0x1700], R124 ;  /* 0x0017007c5f007387 */ /* 0x000fe20000100800 */
[----:B-----5:R-:W-:-:S03]  /*6a20*/  FFMA R117, R19, R98, R96 ;  /* 0x0000006213757223 */ /* 0x020fc60000000060 */
[----:B------:R-:W-:Y:S01]  /*6a30*/  STL [R95+0x1a00], R96 ;  /* 0x001a00605f007387 */ /* 0x000fe20000100800 */
[----:B0-----:R-:W-:-:S03]  /*6a40*/  FFMA R118, R14, R115, R105 ;  /* 0x000000730e767223 */ /* 0x001fc60000000069 */
[----:B------:R-:W4:Y:S01]  /*6a50*/  LDL R97, [R95+0x2180] ;  /* 0x002180005f617983 */ /* 0x000f220000100800 */
[----:B------:R-:W-:-:S03]  /*6a60*/  FFMA R120, R15, R98, R118 ;  /* 0x000000620f787223 */ /* 0x000fc60000000076 */
[----:B------:R0:W-:Y:S04]  /*6a70*/  STL [R95+0x1900], R118 ;  /* 0x001900765f007387 */ /* 0x0001e80000100800 */
[----:B------:R-:W5:Y:S04]  /*6a80*/  LDL R105, [R95+0x2200] ;  /* 0x002200005f697983 */ /* 0x000f680000100800 */
[----:B------:R-:W-:Y:S01]  /*6a90*/  STL [R95+0x1800], R119 ;  /* 0x001800775f007387 */ /* 0x000fe20000100800 */
[----:B-1----:R-:W-:-:S03]  /*6aa0*/  FFMA R116, R20, R115, R113 ;  /* 0x0000007314747223 */ /* 0x002fc60000000071 */
[----:B------:R-:W-:Y:S01]  /*6ab0*/  STL [R95+0x1880], R122 ;  /* 0x0018807a5f007387 */ /* 0x000fe20000100800 */
[----:B0-----:R-:W-:Y:S01]  /*6ac0*/  FFMA R118, R21, R98, R116 ;  /* 0x0000006215767223 */ /* 0x001fe20000000074 */
[-C--:B------:R-:W-:Y:S02]  /*6ad0*/  FFMA R100, R16, R115.reuse, R100 ;  /* 0x0000007310647223 */ /* 0x080fe40000000064 */
[----:B------:R0:W-:Y:S01]  /*6ae0*/  STL [R95+0x1a80], R116 ;  /* 0x001a80745f007387 */ /* 0x0001e20000100800 */
[----:B------:R-:W-:-:S03]  /*6af0*/  FFMA R104, R26, R115, R104 ;  /* 0x000000731a687223 */ /* 0x000fc60000000068 */
[----:B------:R-:W-:Y:S01]  /*6b00*/  STL [R95+0x1980], R100 ;  /* 0x001980645f007387 */ /* 0x000fe20000100800 */
[-C--:B------:R-:W-:Y:S01]  /*6b10*/  FFMA R124, R17, R98.reuse, R100 ;  /* 0x00000062117c7223 */ /* 0x080fe20000000064 */
[-C--:B0-----:R-:W-:Y:S02]  /*6b20*/  FFMA R116, R27, R98.reuse, R104 ;  /* 0x000000621b747223 */ /* 0x081fe40000000068 */
[----:B------:R0:W-:Y:S01]  /*6b30*/  STL [R95+0x1c00], R104 ;  /* 0x001c00685f007387 */ /* 0x0001e20000100800 */
[-C--:B------:R-:W-:Y:S01]  /*6b40*/  FFMA R96, R24, R115.reuse, R99 ;  /* 0x0000007318607223 */ /* 0x080fe20000000063 */
[-C--:B------:R-:W-:Y:S02]  /*6b50*/  FFMA R102, R22, R115.reuse, R102 ;  /* 0x0000007316667223 */ /* 0x080fe40000000066 */
[----:B------:R-:W3:Y:S01]  /*6b60*/  LDL R99, [R95+0x2280] ;  /* 0x002280005f637983 */ /* 0x000ee20000100800 */
[----:B------:R-:W-:Y:S01]  /*6b70*/  FFMA R106, R30, R115, R106 ;  /* 0x000000731e6a7223 */ /* 0x000fe2000000006a */
[----:B------:R-:W-:-:S02]  /*6b80*/  FFMA R122, R25, R98, R96 ;  /* 0x00000062197a7223 */ /* 0x000fc40000000060 */
[----:B------:R-:W-:Y:S01]  /*6b90*/  STL [R95+0x1b80], R96 ;  /* 0x001b80605f007387 */ /* 0x000fe20000100800 */
[----:B0-----:R-:W-:-:S03]  /*6ba0*/  FFMA R104, R31, R98, R106 ;  /* 0x000000621f687223 */ /* 0x001fc6000000006a */
[----:B------:R0:W-:Y:S01]  /*6bb0*/  STL [R95+0x1900], R120 ;  /* 0x001900785f007387 */ /* 0x0001e20000100800 */
[----:B------:R-:W-:-:S03]  /*6bc0*/  FFMA R100, R28, R115, R101 ;  /* 0x000000731c647223 */ /* 0x000fc60000000065 */
[----:B------:R1:W-:Y:S04]  /*6bd0*/  STL [R95+0x1b00], R102 ;  /* 0x001b00665f007387 */ /* 0x0003e80000100800 */
[----:B------:R-:W3:Y:S01]  /*6be0*/  LDL R113, [R95+0x2300] ;  /* 0x002300005f717983 */ /* 0x000ee20000100800 */
[----:B0-----:R-:W-:-:S03]  /*6bf0*/  FFMA R120, R23, R98, R102 ;  /* 0x0000006217787223 */ /* 0x001fc60000000066 */
[----:B------:R0:W-:Y:S01]  /*6c00*/  STL [R95+0x1a00], R117 ;  /* 0x001a00755f007387 */ /* 0x0001e20000100800 */
[-C--:B------:R-:W-:Y:S01]  /*6c10*/  FFMA R96, R32, R115.reuse, R107 ;  /* 0x0000007320607223 */ /* 0x080fe2000000006b */
[----:B-1----:R-:W-:Y:S02]  /*6c20*/  FFMA R102, R29, R98, R100 ;  /* 0x000000621d667223 */ /* 0x002fe40000000064 */
[----:B------:R-:W-:Y:S01]  /*6c30*/  STL [R95+0x1d00], R106 ;  /* 0x001d006a5f007387 */ /* 0x000fe20000100800 */
[----:B------:R-:W-:-:S03]  /*6c40*/  FFMA R110, R38, R115, R110 ;  /* 0x00000073266e7223 */ /* 0x000fc6000000006e */
[----:B------:R1:W-:Y:S04]  /*6c50*/  STL [R95+0x1c80], R100 ;  /* 0x001c80645f007387 */ /* 0x0003e80000100800 */
[----:B0-----:R-:W3:Y:S04]  /*6c60*/  LDL R117, [R95+0x2400] ;  /* 0x002400005f757983 */ /* 0x001ee80000100800 */
[----:B------:R0:W-:Y:S01]  /*6c70*/  STL [R95+0x1d00], R104 ;  /* 0x001d00685f007387 */ /* 0x0001e20000100800 */
[----:B-1----:R-:W-:-:S03]  /*6c80*/  FFMA R100, R36, R115, R103 ;  /* 0x0000007324647223 */ /* 0x002fc60000000067 */
[----:B------:R-:W3:Y:S01]  /*6c90*/  LDL R119, [R95+0x2480] ;  /* 0x002480005f777983 */ /* 0x000ee20000100800 */
[----:B------:R-:W-:-:S03]  /*6ca0*/  FFMA R108, R34, R115, R108 ;  /* 0x00000073226c7223 */ /* 0x000fc6000000006c */
[----:B------:R1:W-:Y:S01]  /*6cb0*/  STL [R95+0x1a80], R118 ;  /* 0x001a80765f007387 */ /* 0x0003e20000100800 */
[----:B0-----:R-:W-:-:S03]  /*6cc0*/  FFMA R104, R39, R98, R110 ;  /* 0x0000006227687223 */ /* 0x001fc6000000006e */
[----:B------:R-:W3:Y:S01]  /*6cd0*/  LDL R101, [R95+0x2380] ;  /* 0x002380005f657983 */ /* 0x000ee20000100800 */
[----:B------:R-:W-:-:S03]  /*6ce0*/  FFMA R106, R37, R98, R100 ;  /* 0x00000062256a7223 */ /* 0x000fc60000000064 */
[----:B------:R0:W-:Y:S01]  /*6cf0*/  STL [R95+0x1d80], R96 ;  /* 0x001d80605f007387 */ /* 0x0001e20000100800 */
[----:B-1----:R-:W-:-:S03]  /*6d00*/  FFMA R118, R33, R98, R96 ;  /* 0x0000006221767223 */ /* 0x002fc60000000060 */
[----:B------:R1:W-:Y:S04]  /*6d10*/  STL [R95+0x1c80], R102 ;  /* 0x001c80665f007387 */ /* 0x0003e80000100800 */
[----:B------:R-:W3:Y:S01]  /*6d20*/  LDL R107, [R95+0x2500] ;  /* 0x002500005f6b7983 */ /* 0x000ee20000100800 */
[-C--:B0-----:R-:W-:Y:S01]  /*6d30*/  FFMA R96, R40, R115.reuse, R109 ;  /* 0x0000007328607223 */ /* 0x081fe2000000006d */
[----:B------:R-:W-:Y:S02]  /*6d40*/  FFMA R112, R44, R115, R112 ;  /* 0x000000732c707223 */ /* 0x000fe40000000070 */
[----:B------:R-:W3:Y:S01]  /*6d50*/  LDL R103, [R95+0x2580] ;  /* 0x002580005f677983 */ /* 0x000ee20000100800 */
[----:B-1----:R-:W-:-:S03]  /*6d60*/  FFMA R102, R35, R98, R108 ;  /* 0x0000006223667223 */ /* 0x002fc6000000006c */
[----:B------:R0:W-:Y:S01]  /*6d70*/  STL [R95+0x1f00], R110 ;  /* 0x001f006e5f007387 */ /* 0x0001e20000100800 */
[----:B------:R-:W-:-:S03]  /*6d80*/  FFMA R114, R42, R115, R114 ;  /* 0x000000732a727223 */ /* 0x000fc60000000072 */
[----:B------:R1:W-:Y:S04]  /*6d90*/  STL [R95+0x1e00], R108 ;  /* 0x001e006c5f007387 */ /* 0x0003e80000100800 */
[----:B------:R2:W-:Y:S01]  /*6da0*/  STL [R95+0x1f00], R104 ;  /* 0x001f00685f007387 */ /* 0x0005e20000100800 */
[----:B0-----:R-:W-:-:S03]  /*6db0*/  FFMA R110, R45, R98, R112 ;  /* 0x000000622d6e7223 */ /* 0x001fc60000000070 */
[----:B------:R-:W3:Y:S01]  /*6dc0*/  LDL R109, [R95+0x2600] ;  /* 0x002600005f6d7983 */ /* 0x000ee20000100800 */
[----:B-1----:R-:W-:-:S03]  /*6dd0*/  FFMA R108, R41, R98, R96 ;  /* 0x00000062296c7223 */ /* 0x002fc60000000060 */
[----:B------:R-:W3:Y:S04]  /*6de0*/  LDL R123, [R95+0x2700] ;  /* 0x002700005f7b7983 */ /* 0x000ee80000100800 */
[----:B--2---:R-:W2:Y:S04]  /*6df0*/  LDL R104, [R95+0x2800] ;  /* 0x002800005f687983 */ /* 0x004ea80000100800 */
[----:B------:R-:W-:Y:S04]  /*6e00*/  STL [R95+0x1e80], R100 ;  /* 0x001e80645f007387 */ /* 0x000fe80000100800 */
[----:B------:R0:W-:Y:S04]  /*6e10*/  STL [R95+0x1e00], R102 ;  /* 0x001e00665f007387 */ /* 0x0001e80000100800 */
[----:B------:R-:W-:Y:S04]  /*6e20*/  STL [R95+0x1e80], R106 ;  /* 0x001e806a5f007387 */ /* 0x000fe80000100800 */
[----:B------:R-:W-:Y:S04]  /*6e30*/  STL [R95+0x1f80], R96 ;  /* 0x001f80605f007387 */ /* 0x000fe80000100800 */
[----:B------:R-:W2:Y:S04]  /*6e40*/  LDL R121, [R95+0x2680] ;  /* 0x002680005f797983 */ /* 0x000ea80000100800 */
[----:B------:R1:W-:Y:S04]  /*6e50*/  STL [R95+0x1c00], R116 ;  /* 0x001c00745f007387 */ /* 0x0003e80000100800 */
[----:B------:R1:W-:Y:S04]  /*6e60*/  STL [R95+0x1d80], R118 ;  /* 0x001d80765f007387 */ /* 0x0003e80000100800 */
[----:B0-----:R-:W2:Y:S01]  /*6e70*/  LDL R102, [R95+0x2880] ;  /* 0x002880005f667983 */ /* 0x001ea20000100800 */
[----:B-1----:R-:W-:-:S03]  /*6e80*/  FFMA R116, R46, R115, R111 ;  /* 0x000000732e747223 */ /* 0x002fc6000000006f */
[----:B------:R-:W2:Y:S01]  /*6e90*/  LDL R100, [R95+0x2900] ;  /* 0x002900005f647983 */ /* 0x000ea20000100800 */
[----:B------:R-:W-:-:S03]  /*6ea0*/  FFMA R118, R43, R98, R114 ;  /* 0x000000622b767223 */ /* 0x000fc60000000072 */
[----:B------:R-:W2:Y:S04]  /*6eb0*/  LDL R96, [R95+0x2980] ;  /* 0x002980005f607983 */ /* 0x000ea80000100800 */
[----:B------:R-:W2:Y:S04]  /*6ec0*/  LDL R106, [R95+0x2a00] ;  /* 0x002a00005f6a7983 */ /* 0x000ea80000100800 */
[----:B------:R-:W-:Y:S04]  /*6ed0*/  STL [R95+0x1f80], R108 ;  /* 0x001f806c5f007387 */ /* 0x000fe80000100800 */
[----:B------:R0:W-:Y:S04]  /*6ee0*/  STL [R95+0x2000], R114 ;  /* 0x002000725f007387 */ /* 0x0001e80000100800 */
[----:B------:R1:W-:Y:S04]  /*6ef0*/  STL [R95+0x2080], R112 ;  /* 0x002080705f007387 */ /* 0x0003e80000100800 */
[----:B------:R1:W-:Y:S04]  /*6f00*/  STL [R95+0x2080], R110 ;  /* 0x0020806e5f007387 */ /* 0x0003e80000100800 */
[----:B------:R-:W2:Y:S04]  /*6f10*/  LDL R111, [R95+0x2a80] ;  /* 0x002a80005f6f7983 */ /* 0x000ea80000100800 */
[----:B0-----:R-:W2:Y:S04]  /*6f20*/  LDL R114, [R95+0x2b00] ;  /* 0x002b00005f727983 */ /* 0x001ea80000100800 */
[----:B-1----:R-:W2:Y:S04]  /*6f30*/  LDL R112, [R95+0x2b80] ;  /* 0x002b80005f707983 */ /* 0x002ea80000100800 */
[----:B------:R-:W2:Y:S04]  /*6f40*/  LDL R108, [R95+0x2c00] ;  /* 0x002c00005f6c7983 */ /* 0x000ea80000100800 */
[----:B------:R-:W2:Y:S04]  /*6f50*/  LDL R110, [R95+0x2c80] ;  /* 0x002c80005f6e7983 */ /* 0x000ea80000100800 */
[----:B------:R-:W-:Y:S04]  /*6f60*/  STL [R95+0x2000], R118 ;  /* 0x002000765f007387 */ /* 0x000fe80000100800 */
[----:B------:R0:W-:Y:S04]  /*6f70*/  STL [R95+0x1b80], R122 ;  /* 0x001b807a5f007387 */ /* 0x0001e80000100800 */
[----:B------:R-:W-:Y:S04]  /*6f80*/  STL [R95+0x1b00], R120 ;  /* 0x001b00785f007387 */ /* 0x000fe80000100800 */
[----:B------:R-:W-:Y:S01]  /*6f90*/  STL [R95+0x2100], R116 ;  /* 0x002100745f007387 */ /* 0x000fe20000100800 */
[----:B0-----:R-:W-:-:S03]  /*6fa0*/  FFMA R122, R47, R98, R116 ;  /* 0x000000622f7a7223 */ /* 0x001fc60000000074 */
[----:B------:R0:W-:Y:S04]  /*6fb0*/  STL [R95+0x1980], R124 ;  /* 0x0019807c5f007387 */ /* 0x0001e80000100800 */
[----:B------:R-:W-:Y:S01]  /*6fc0*/  STL [R95+0x2100], R122 ;  /* 0x0021007a5f007387 */ /* 0x000fe20000100800 */
[----:B------:R-:W-:-:S04]  /*6fd0*/  IADD3 R94, PT, PT, R94, 0x1, RZ ;  /* 0x000000015e5e7810 */ /* 0x000fc80007ffe0ff */
[----:B------:R-:W-:Y:S01]  /*6fe0*/  ISETP.NE.AND P0, PT, R94, 0x20, PT ;  /* 0x000000205e00780c */ /* 0x000fe20003f05270 */
[----:B----4-:R-:W-:-:S04]  /*6ff0*/  FFMA R118, R48, R115, R97 ;  /* 0x0000007330767223 */ /* 0x010fc80000000061 */
[----:B0-----:R-:W-:Y:S01]  /*7000*/  FFMA R124, R49, R98, R118 ;  /* 0x00000062317c7223 */ /* 0x001fe20000000076 */
[----:B------:R0:W-:Y:S01]  /*7010*/  STL [R95+0x2180], R118 ;  /* 0x002180765f007387 */ /* 0x0001e20000100800 */
[----:B-----5:R-:W-:-:S04]  /*7020*/  FFMA R120, R50, R115, R105 ;  /* 0x0000007332787223 */ /* 0x020fc80000000069 */
[----:B------:R-:W-:Y:S01]  /*7030*/  FFMA R97, R51, R98, R120 ;  /* 0x0000006233617223 */ /* 0x000fe20000000078 */
[----:B------:R1:W-:Y:S04]  /*7040*/  STL [R95+0x2200], R120 ;  /* 0x002200785f007387 */ /* 0x0003e80000100800 */
[----:B------:R-:W-:Y:S04]  /*7050*/  STL [R95+0x2180], R124 ;  /* 0x0021807c5f007387 */ /* 0x000fe80000100800 */
[----:B------:R-:W-:Y:S01]  /*7060*/  STL [R95+0x2200], R97 ;  /* 0x002200615f007387 */ /* 0x000fe20000100800 */
[----:B---3--:R-:W-:-:S04]  /*7070*/  FFMA R116, R52, R115, R99 ;  /* 0x0000007334747223 */ /* 0x008fc80000000063 */
[----:B------:R-:W-:Y:S01]  /*7080*/  FFMA R99, R53, R98, R116 ;  /* 0x0000006235637223 */ /* 0x000fe20000000074 */
[----:B------:R3:W-:Y:S04]  /*7090*/  STL [R95+0x2280], R116 ;  /* 0x002280745f007387 */ /* 0x0007e80000100800 */
[----:B------:R4:W-:Y:S01]  /*70a0*/  STL [R95+0x2280], R99 ;  /* 0x002280635f007387 */ /* 0x0009e20000100800 */
[----:B0-----:R-:W-:-:S05]  /*70b0*/  FFMA R118, R54, R115, R113 ;  /* 0x0000007336767223 */ /* 0x001fca0000000071 */
[----:B------:R0:W-:Y:S01]  /*70c0*/  STL [R95+0x2300], R118 ;  /* 0x002300765f007387 */ /* 0x0001e20000100800 */
[-C--:B-1----:R-:W-:Y:S01]  /*70d0*/  FFMA R120, R58, R115.reuse, R117 ;  /* 0x000000733a787223 */ /* 0x082fe20000000075 */
[----:B---3--:R-:W-:-:S03]  /*70e0*/  FFMA R116, R60, R115, R119 ;  /* 0x000000733c747223 */ /* 0x008fc60000000077 */
[-C--:B------:R-:W-:Y:S01]  /*70f0*/  FFMA R97, R59, R98.reuse, R120 ;  /* 0x000000623b617223 */ /* 0x080fe20000000078 */
[----:B------:R-:W-:Y:S01]  /*7100*/  STL [R95+0x2400], R120 ;  /* 0x002400785f007387 */ /* 0x000fe20000100800 */
[-C--:B----4-:R-:W-:Y:S01]  /*7110*/  FFMA R99, R61, R98.reuse, R116 ;  /* 0x000000623d637223 */ /* 0x090fe20000000074 */
[-C--:B------:R-:W-:Y:S01]  /*7120*/  FFMA R122, R56, R115.reuse, R101 ;  /* 0x00000073387a7223 */ /* 0x080fe20000000065 */
[-C--:B------:R-:W-:Y:S01]  /*7130*/  FFMA R101, R55, R98.reuse, R118 ;  /* 0x0000006237657223 */ /* 0x080fe20000000076 */
[----:B------:R-:W-:Y:S02]  /*7140*/  STL [R95+0x2480], R116 ;  /* 0x002480745f007387 */ /* 0x000fe40000100800 */
[----:B------:R-:W-:Y:S02]  /*7150*/  FFMA R105, R57, R98, R122 ;  /* 0x0000006239697223 */ /* 0x000fe4000000007a */
[----:B------:R1:W-:Y:S01]  /*7160*/  STL [R95+0x2300], R101 ;  /* 0x002300655f007387 */ /* 0x0003e20000100800 */
[-C--:B------:R-:W-:Y:S01]  /*7170*/  FFMA R124, R62, R115.reuse, R107 ;  /* 0x000000733e7c7223 */ /* 0x080fe2000000006b */
[----:B0-----:R-:W-:-:S02]  /*7180*/  FFMA R118, R4, R115, R103 ;  /* 0x0000007304767223 */ /* 0x001fc40000000067 */
[----:B------:R-:W-:Y:S01]  /*7190*/  STL [R95+0x2380], R122 ;  /* 0x0023807a5f007387 */ /* 0x000fe20000100800 */
[-C--:B-1----:R-:W-:Y:S01]  /*71a0*/  FFMA R101, R63, R98.reuse, R124 ;  /* 0x000000623f657223 */ /* 0x082fe2000000007c */
[----:B------:R-:W-:Y:S02]  /*71b0*/  FFMA R103, R5, R98, R118 ;  /* 0x0000006205677223 */ /* 0x000fe40000000076 */
[----:B------:R0:W-:Y:S04]  /*71c0*/  STL [R95+0x2500], R124 ;  /* 0x0025007c5f007387 */ /* 0x0001e80000100800 */
[----:B------:R1:W-:Y:S01]  /*71d0*/  STL [R95+0x2580], R118 ;  /* 0x002580765f007387 */ /* 0x0003e20000100800 */
[-C--:B------:R-:W-:Y:S01]  /*71e0*/  FFMA R120, R64, R115.reuse, R109 ;  /* 0x0000007340787223 */ /* 0x080fe2000000006d */
[----:B------:R-:W-:-:S02]  /*71f0*/  FFMA R116, R68, R115, R123 ;  /* 0x0000007344747223 */ /* 0x000fc4000000007b */
[----:B------:R3:W-:Y:S01]  /*7200*/  STL [R95+0x2400], R97 ;  /* 0x002400615f007387 */ /* 0x0007e20000100800 */
[-C--:B--2---:R-:W-:Y:S01]  /*7210*/  FFMA R104, R72, R115.reuse, R104 ;  /* 0x0000007348687223 */ /* 0x084fe20000000068 */
[----:B0-----:R-:W-:Y:S01]  /*7220*/  FFMA R124, R70, R115, R125 ;  /* 0x00000073467c7223 */ /* 0x001fe2000000007d */
[-C--:B-1----:R-:W-:Y:S01]  /*7230*/  FFMA R118, R69, R98.reuse, R116 ;  /* 0x0000006245767223 */ /* 0x082fe20000000074 */
[----:B------:R0:W-:Y:S01]  /*7240*/  STL [R95+0x2600], R120 ;  /* 0x002600785f007387 */ /* 0x0001e20000100800 */
[----:B---3--:R-:W-:-:S03]  /*7250*/  FFMA R97, R65, R98, R120 ;  /* 0x0000006241617223 */ /* 0x008fc60000000078 */
[----:B------:R-:W-:Y:S01]  /*7260*/  STL [R95+0x2800], R104 ;  /* 0x002800685f007387 */ /* 0x000fe20000100800 */
[----:B0-----:R-:W-:-:S03]  /*7270*/  FFMA R120, R73, R98, R104 ;  /* 0x0000006249787223 */ /* 0x001fc60000000068 */
[----:B------:R0:W-:Y:S01]  /*7280*/  STL [R95+0x2480], R99 ;  /* 0x002480635f007387 */ /* 0x0001e20000100800 */
[----:B------:R-:W-:-:S03]  /*7290*/  FFMA R122, R66, R115, R121 ;  /* 0x00000073427a7223 */ /* 0x000fc60000000079 */
[----:B------:R1:W-:Y:S01]  /*72a0*/  STL [R95+0x2500], R101 ;  /* 0x002500655f007387 */ /* 0x0003e20000100800 */
[----:B0-----:R-:W-:-:S03]  /*72b0*/  FFMA R99, R67, R98, R122 ;  /* 0x0000006243637223 */ /* 0x001fc6000000007a */
[----:B------:R0:W-:Y:S01]  /*72c0*/  STL [R95+0x2700], R116 ;  /* 0x002700745f007387 */ /* 0x0001e20000100800 */
[-C--:B------:R-:W-:Y:S01]  /*72d0*/  FFMA R102, R74, R115.reuse, R102 ;  /* 0x000000734a667223 */ /* 0x080fe20000000066 */
[-C--:B------:R-:W-:Y:S01]  /*72e0*/  FFMA R100, R76, R115.reuse, R100 ;  /* 0x000000734c647223 */ /* 0x080fe20000000064 */
[-C--:B------:R-:W-:Y:S01]  /*72f0*/  FFMA R96, R78, R115.reuse, R96 ;  /* 0x000000734e607223 */ /* 0x080fe20000000060 */
[----:B------:R-:W-:Y:S01]  /*7300*/  FFMA R106, R80, R115, R106 ;  /* 0x00000073506a7223 */ /* 0x000fe2000000006a */
[----:B------:R2:W-:Y:S01]  /*7310*/  STL [R95+0x2680], R122 ;  /* 0x0026807a5f007387 */ /* 0x0005e20000100800 */
[-C--:B-1----:R-:W-:Y:S01]  /*7320*/  FFMA R101, R71, R98.reuse, R124 ;  /* 0x0000006247657223 */ /* 0x082fe2000000007c */
[-C--:B0-----:R-:W-:Y:S02]  /*7330*/  FFMA R116, R77, R98.reuse, R100 ;  /* 0x000000624d747223 */ /* 0x081fe40000000064 */
[----:B------:R0:W-:Y:S04]  /*7340*/  STL [R95+0x2700], R118 ;  /* 0x002700765f007387 */ /* 0x0001e80000100800 */
[----:B------:R1:W-:Y:S01]  /*7350*/  STL [R95+0x2780], R124 ;  /* 0x0027807c5f007387 */ /* 0x0003e20000100800 */
[----:B--2---:R-:W-:-:S03]  /*7360*/  FFMA R122, R75, R98, R102 ;  /* 0x000000624b7a7223 */ /* 0x004fc60000000066 */
[----:B------:R2:W-:Y:S01]  /*7370*/  STL [R95+0x2880], R102 ;  /* 0x002880665f007387 */ /* 0x0005e20000100800 */
[----:B0-----:R-:W-:-:S03]  /*7380*/  FFMA R118, R79, R98, R96 ;  /* 0x000000624f767223 */ /* 0x001fc60000000060 */
[----:B------:R0:W-:Y:S01]  /*7390*/  STL [R95+0x2900], R100 ;  /* 0x002900645f007387 */ /* 0x0001e20000100800 */
[-C--:B------:R-:W-:Y:S01]  /*73a0*/  FFMA R104, R82, R115.reuse, R111 ;  /* 0x0000007352687223 */ /* 0x080fe2000000006f */
[----:B-1----:R-:W-:Y:S01]  /*73b0*/  FFMA R124, R81, R98, R106 ;  /* 0x00000062517c7223 */ /* 0x002fe2000000006a */
[-C--:B------:R-:W-:Y:S01]  /*73c0*/  FFMA R114, R84, R115.reuse, R114 ;  /* 0x0000007354727223 */ /* 0x080fe20000000072 */
[----:B------:R1:W-:Y:S01]  /*73d0*/  STL [R95+0x2980], R96 ;  /* 0x002980605f007387 */ /* 0x0003e20000100800 */
[----:B------:R-:W-:-:S03]  /*73e0*/  FFMA R112, R86, R115, R112 ;  /* 0x0000007356707223 */ /* 0x000fc60000000070 */
[----:B------:R3:W-:Y:S01]  /*73f0*/  STL [R95+0x2a00], R106 ;  /* 0x002a006a5f007387 */ /* 0x0007e20000100800 */
[-C--:B------:R-:W-:Y:S01]  /*7400*/  FFMA R108, R88, R115.reuse, R108 ;  /* 0x00000073586c7223 */ /* 0x080fe2000000006c */
[-C--:B--2---:R-:W-:Y:S01]  /*7410*/  FFMA R102, R83, R98.reuse, R104 ;  /* 0x0000006253667223 */ /* 0x084fe20000000068 */
[----:B------:R-:W-:Y:S01]  /*7420*/  FFMA R110, R90, R115, R110 ;  /* 0x000000735a6e7223 */ /* 0x000fe2000000006e */
[-C--:B0-----:R-:W-:Y:S01]  /*7430*/  FFMA R100, R85, R98.reuse, R114 ;  /* 0x0000006255647223 */ /* 0x081fe20000000072 */
[-C--:B-1----:R-:W-:Y:S01]  /*7440*/  FFMA R96, R87, R98.reuse, R112 ;  /* 0x0000006257607223 */ /* 0x082fe20000000070 */
[-C--:B---3--:R-:W-:Y:S01]  /*7450*/  FFMA R106, R89, R98.reuse, R108 ;  /* 0x00000062596a7223 */ /* 0x088fe2000000006c */
[----:B------:R-:W-:Y:S01]  /*7460*/  FFMA R98, R91, R98, R110 ;  /* 0x000000625b627223 */ /* 0x000fe2000000006e */
[----:B------:R1:W-:Y:S04]  /*7470*/  STL [R95+0x2a80], R104 ;  /* 0x002a80685f007387 */ /* 0x0003e80000100800 */
        /* <DEDUP_REMOVED lines=18> */
[----:B------:R1:W-:Y:S01]  /*75a0*/  STL [R95+0x2c80], R98 ;  /* 0x002c80625f007387 */ /* 0x0003e20000100800 */
[----:B------:R-:W-:Y:S05]  /*75b0*/  @P0 BRA `(.L_x_75) ;  /* 0xffffffe000d00947 */ /* 0x000fea000383ffff */
[----:B------:R-:W-:-:S04]  /*75c0*/  IADD3 R92, PT, PT, R92, 0x1, RZ ;  /* 0x000000015c5c7810 */ /* 0x000fc80007ffe0ff */
[----:B------:R-:W-:-:S13]  /*75d0*/  ISETP.NE.AND P0, PT, R92, 0x6, PT ;  /* 0x000000065c00780c */ /* 0x000fda0003f05270 */
[----:B------:R-:W-:Y:S05]  /*75e0*/  @P0 BRA `(.L_x_76) ;  /* 0xffffffdc00d80947 */ /* 0x000fea000383ffff */
[----:B------:R-:W-:-:S04]  /*75f0*/  IADD3 R0, PT, PT, R0, 0x1, RZ ;  /* 0x0000000100007810 */ /* 0x000fc80007ffe0ff */
[----:B------:R-:W-:-:S13]  /*7600*/  ISETP.NE.AND P0, PT, R0, 0x40, PT ;  /* 0x000000400000780c */ /* 0x000fda0003f05270 */
[----:B------:R-:W-:Y:S05]  /*7610*/  @P0 BRA `(.L_x_77) ;  /* 0xffffff9000040947 */ /* 0x000fea000383ffff */
[----:B------:R-:W0:Y:S01]  /*7620*/  S2R R22, SR_TID.X ;  /* 0x0000000000167919 */ /* 0x000e220000002100 */
[----:B------:R-:W2:Y:S01]  /*7630*/  LDCU.128 UR8, c[0x0][0x390] ;  /* 0x00007200ff0877ac */ /* 0x000ea20008000c00 */
[----:B0-----:R-:W-:-:S05]  /*7640*/  IMAD.SHL.U32 R0, R22, 0x80, RZ ;  /* 0x0000008016007824 */ /* 0x001fca00078e00ff */
[----:B------:R-:W-:-:S04]  /*7650*/  LOP3.LUT R0, R0, 0x80, RZ, 0xc0, !PT ;  /* 0x0000008000007812 */ /* 0x000fc800078ec0ff */
[----:B--2---:R-:W-:-:S04]  /*7660*/  IADD3 R20, P0, PT, R0, UR10, RZ ;  /* 0x0000000a00147c10 */ /* 0x004fc8000ff1e0ff */
[----:B------:R-:W-:-:S05]  /*7670*/  IADD3.X R21, PT, PT, RZ, UR11, RZ, P0, !PT ;  /* 0x0000000bff157c10 */ /* 0x000fca00087fe4ff */
[----:B------:R0:W5:Y:S04]  /*7680*/  LDG.E.CONSTANT R121, desc[UR12][R20.64] ;  /* 0x0000000c14797981 */ /* 0x000168000c1e9900 */
[----:B------:R0:W5:Y:S04]  /*7690*/  LDG.E.CONSTANT R119, desc[UR12][R20.64+0x100] ;  /* 0x0001000c14777981 */ /* 0x000168000c1e9900 */
[----:B-1----:R0:W5:Y:S04]  /*76a0*/  LDG.E.CONSTANT R118, desc[UR12][R20.64+0x4] ;  /* 0x0000040c14767981 */ /* 0x002168000c1e9900 */
[----:B------:R0:W5:Y:S04]  /*76b0*/  LDG.E.CONSTANT R116, desc[UR12][R20.64+0x104] ;  /* 0x0001040c14747981 */ /* 0x000168000c1e9900 */
        /* <DEDUP_REMOVED lines=59> */
[----:B------:R0:W5:Y:S01]  /*7a70*/  LDG.E.CONSTANT R108, desc[UR12][R20.64+0x17c] ;  /* 0x00017c0c146c7981 */ /* 0x000162000c1e9900 */
[----:B------:R-:W-:Y:S01]  /*7a80*/  SHF.L.U32 R23, R22, 0x5, RZ ;  /* 0x0000000516177819 */ /* 0x000fe200000006ff */
[----:B------:R-:W-:Y:S01]  /*7a90*/  HFMA2 R111, -RZ, RZ, 0, 0 ;  /* 0x00000000ff6f7431 */ /* 0x000fe200000001ff */
[----:B------:R-:W-:Y:S01]  /*7aa0*/  SHF.R.U32.HI R120, RZ, 0x1, R22 ;  /* 0x00000001ff787819 */ /* 0x000fe20000011616 */
[----:B------:R-:W-:Y:S01]  /*7ab0*/  UIADD3 UR5, UP0, UPT, UR8, 0x100, URZ ;  /* 0x0000010008057890 */ /* 0x000fe2000ff1e0ff */
[----:B------:R-:W-:-:S02]  /*7ac0*/  LOP3.LUT R23, R23, 0x20, RZ, 0xc0, !PT ;  /* 0x0000002017177812 */ /* 0x000fc400078ec0ff */
[----:B------:R-:W-:Y:S01]  /*7ad0*/  IADD3 R110, PT, PT, R1, 0x16f0, RZ ;  /* 0x000016f0016e7810 */ /* 0x000fe20007ffe0ff */
[----:B------:R-:W-:Y:S02]  /*7ae0*/  UIADD3.X UR6, UPT, UPT, URZ, UR9, URZ, UP0, !UPT ;  /* 0x00000009ff067290 */ /* 0x000fe400087fe4ff */
[----:B0-----:R-:W-:-:S10]  /*7af0*/  IMAD R120, R120, 0x1680, R23 ;  /* 0x0000168078787824 */ /* 0x001fd400078e0217 */
.L_x_79:
[C---:B------:R-:W-:Y:S01]  /*7b00*/  IMAD R112, R111.reuse, 0x780, R120 ;  /* 0x000007806f707824 */ /* 0x040fe200078e0278 */
[----:B------:R-:W-:Y:S01]  /*7b10*/  UMOV UR4, URZ ;  /* 0x000000ff00047c82 */ /* 0x000fe20008000000 */
[C---:B------:R-:W-:Y:S02]  /*7b20*/  IMAD R113, R111.reuse, 0x780, R110 ;  /* 0x000007806f717824 */ /* 0x040fe400078e026e */
[----:B------:R-:W-:-:S05]  /*7b30*/  VIADD R111, R111, 0x1 ;  /* 0x000000016f6f7836 */ /* 0x000fca0000000000 */
[----:B0-----:R-:W-:-:S13]  /*7b40*/  ISETP.NE.AND P0, PT, R111, 0x3, PT ;  /* 0x000000036f00780c */ /* 0x001fda0003f05270 */
.L_x_78:
[----:B0-----:R-:W2:Y:S04]  /*7b50*/  LDL.128 R48, [R113+-0x16f0] ;  /* 0xffe9100071307983 */ /* 0x001ea80000100c00 */
[----:B------:R-:W3:Y:S04]  /*7b60*/  LDL.128 R52, [R113+-0x70] ;  /* 0xffff900071347983 */ /* 0x000ee80000100c00 */
[----:B------:R-:W4:Y:S04]  /*7b70*/  LDL.128 R60, [R113+-0x16e0] ;  /* 0xffe92000713c7983 */ /* 0x000f280000100c00 */
[----:B------:R-:W4:Y:S04]  /*7b80*/  LDL.128 R20, [R113+-0x60] ;  /* 0xffffa00071147983 */ /* 0x000f280000100c00 */
[----:B------:R-:W4:Y:S04]  /*7b90*/  LDL.128 R24, [R113+-0x16d0] ;  /* 0xffe9300071187983 */ /* 0x000f280000100c00 */
[----:B------:R-:W4:Y:S04]  /*7ba0*/  LDL.128 R28, [R113+-0x50] ;  /* 0xffffb000711c7983 */ /* 0x000f280000100c00 */
[----:B------:R-:W4:Y:S01]  /*7bb0*/  LDL.128 R32, [R113+-0x16c0] ;  /* 0xffe9400071207983 */ /* 0x000f220000100c00 */
[----:B------:R-:W-:-:S02]  /*7bc0*/  MOV R122, UR5 ;  /* 0x00000005007a7c02 */ /* 0x000fc40008000f00 */
[----:B------:R-:W-:Y:S01]  /*7bd0*/  MOV R123, UR6 ;  /* 0x00000006007b7c02 */ /* 0x000fe20008000f00 */
[----:B------:R-:W4:Y:S04]  /*7be0*/  LDL.128 R36, [R113+-0x40] ;  /* 0xffffc00071247983 */ /* 0x000f280000100c00 */
[----:B------:R-:W4:Y:S01]  /*7bf0*/  LDL.128 R40, [R113+-0x16b0] ;  /* 0xffe9500071287983 */ /* 0x000f220000100c00 */
[----:B------:R-:W-:-:S03]  /*7c00*/  IMAD.WIDE.U32 R122, R112, 0x4, R122 ;  /* 0x00000004707a7825 */ /* 0x000fc600078e007a */
[----:B------:R-:W4:Y:S01]  /*7c10*/  LDL.128 R44, [R113+-0x30] ;  /* 0xffffd000712c7983 */ /* 0x000f220000100c00 */
[----:B--2--5:R-:W-:Y:S01]  /*7c20*/  FADD R48, R121, R48 ;  /* 0x0000003079307221 */ /* 0x024fe20000000000 */
[----:B------:R-:W-:Y:S01]  /*7c30*/  FADD R56, R114, R51 ;  /* 0x0000003372387221 */ /* 0x000fe20000000000 */
[----:B------:R-:W-:Y:S01]  /*7c40*/  FADD R49, R118, R49 ;  /* 0x0000003176317221 */ /* 0x000fe20000000000 */
[----:B------:R-:W-:Y:S01]  /*7c50*/  FADD R50, R117, R50 ;  /* 0x0000003275327221 */ /* 0x000fe20000000000 */
[----:B---3--:R-:W-:Y:S01]  /*7c60*/  FADD R52, R119, R52 ;  /* 0x0000003477347221 */ /* 0x008fe20000000000 */
[----:B------:R-:W-:Y:S01]  /*7c70*/  FMNMX R57, RZ, R48, !PT ;  /* 0x00000030ff397209 */ /* 0x000fe20007800000 */
[----:B------:R-:W-:Y:S01]  /*7c80*/  FADD R58, R0, R55 ;  /* 0x00000037003a7221 */ /* 0x000fe20000000000 */
[----:B------:R-:W-:Y:S01]  /*7c90*/  FMNMX R71, RZ, R56, !PT ;  /* 0x00000038ff477209 */ /* 0x000fe20007800000 */
[----:B------:R-:W-:Y:S01]  /*7ca0*/  FADD R56, R116, R53 ;  /* 0x0000003574387221 */ /* 0x000fe20000000000 */
[----:B------:R-:W-:Y:S01]  /*7cb0*/  FMNMX R65, RZ, R49, !PT ;  /* 0x00000031ff417209 */ /* 0x000fe20007800000 */
[----:B------:R0:W-:Y:S01]  /*7cc0*/  STG.E desc[UR12][R122.64+-0x100], R57 ;  /* 0xffff00397a007986 */ /* 0x0001e2000c10190c */
[----:B------:R-:W-:Y:S01]  /*7cd0*/  FMNMX R69, RZ, R50, !PT ;  /* 0x00000032ff457209 */ /* 0x000fe20007800000 */
[----:B----4-:R-:W-:Y:S01]  /*7ce0*/  FADD R60, R3, R60 ;  /* 0x0000003c033c7221 */ /* 0x010fe20000000000 */
[----:B------:R-:W-:Y:S01]  /*7cf0*/  FMNMX R59, RZ, R52, !PT ;  /* 0x00000034ff3b7209 */ /* 0x000fe20007800000 */
[----:B------:R-:W2:Y:S01]  /*7d00*/  LDL.128 R48, [R113+-0x16a0] ;  /* 0xffe9600071307983 */ /* 0x000ea20000100c00 */
[----:B------:R-:W-:Y:S01]  /*7d10*/  FADD R61, R2, R61 ;  /* 0x0000003d023d7221 */ /* 0x000fe20000000000 */
[----:B------:R-:W-:Y:S01]  /*7d20*/  FADD R62, R7, R62 ;  /* 0x0000003e073e7221 */ /* 0x000fe20000000000 */
[----:B------:R-:W-:Y:S01]  /*7d30*/  FADD R64, R6, R63 ;  /* 0x0000003f06407221 */ /* 0x000fe20000000000 */
[----:B0-----:R-:W-:-:S02]  /*7d40*/  FADD R57, R115, R54 ;  /* 0x0000003673397221 */ /* 0x001fc40000000000 */
[----:B------:R-:W3:Y:S01]  /*7d50*/  LDL.128 R52, [R113+-0x20] ;  /* 0xffffe00071347983 */ /* 0x000ee20000100c00 */
[----:B------:R-:W-:Y:S02]  /*7d60*/  FMNMX R67, RZ, R56, !PT ;  /* 0x00000038ff437209 */ /* 0x000fe40007800000 */
[----:B------:R-:W-:Y:S01]  /*7d70*/  FMNMX R125, RZ, R60, !PT ;  /* 0x0000003cff7d7209 */ /* 0x000fe20007800000 */
[----:B------:R0:W-:Y:S01]  /*7d80*/  STG.E desc[UR12][R122.64+-0xfc], R65 ;  /* 0xffff04417a007986 */ /* 0x0001e2000c10190c */
[----:B------:R-:W-:Y:S02]  /*7d90*/  FMNMX R68, RZ, R62, !PT ;  /* 0x0000003eff447209 */ /* 0x000fe40007800000 */
[----:B------:R-:W-:Y:S01]  /*7da0*/  FMNMX R124, RZ, R64, !PT ;  /* 0x00000040ff7c7209 */ /* 0x000fe20007800000 */
[----:B------:R1:W-:Y:S01]  /*7db0*/  STG.E desc[UR12][R122.64+-0xf8], R69 ;  /* 0xffff08457a007986 */ /* 0x0003e2000c10190c */
[----:B------:R-:W-:-:S03]  /*7dc0*/  FADD R64, R4, R21 ;  /* 0x0000001504407221 */ /* 0x000fc60000000000 */
[----:B------:R4:W-:Y:S04]  /*7dd0*/  STG.E desc[UR12][R122.64+-0xf4], R71 ;  /* 0xffff0c477a007986 */ /* 0x0009e8000c10190c */
[----:B------:R4:W-:Y:S01]  /*7de0*/  STG.E desc[UR12][R122.64], R59 ;  /* 0x0000003b7a007986 */ /* 0x0009e2000c10190c */
[----:B0-----:R-:W-:Y:S02]  /*7df0*/  FMNMX R65, RZ, R57, !PT ;  /* 0x00000039ff417209 */ /* 0x001fe40007800000 */
[----:B-1----:R-:W-:Y:S02]  /*7e00*/  FMNMX R69, RZ, R58, !PT ;  /* 0x0000003aff457209 */ /* 0x002fe40007800000 */
[----:B----4-:R-:W-:Y:S02]  /*7e10*/  FMNMX R71, RZ, R61, !PT ;  /* 0x0000003dff477209 */ /* 0x010fe40007800000 */
[----:B------:R-:W4:Y:S04]  /*7e20*/  LDL.128 R60, [R113+-0x10] ;  /* 0xfffff000713c7983 */ /* 0x000f280000100c00 */
[----:B------:R-:W4:Y:S04]  /*7e30*/  LDL.128 R56, [R113+-0x1690] ;  /* 0xffe9700071387983 */ /* 0x000f280000100c00 */
[----:B------:R0:W-:Y:S04]  /*7e40*/  STG.E desc[UR12][R122.64+-0xf0], R125 ;  /* 0xffff107d7a007986 */ /* 0x0001e8000c10190c */
[----:B------:R-:W-:Y:S04]  /*7e50*/  STG.E desc[UR12][R122.64+0x4], R67 ;  /* 0x000004437a007986 */ /* 0x000fe8000c10190c */
[----:B------:R1:W-:Y:S04]  /*7e60*/  STG.E desc[UR12][R122.64+0x8], R65 ;  /* 0x000008417a007986 */ /* 0x0003e8000c10190c */
[----:B------:R-:W-:Y:S01]  /*7e70*/  STG.E desc[UR12][R122.64+0xc], R69 ;  /* 0x00000c457a007986 */ /* 0x000fe2000c10190c */
[----:B0-----:R-:W-:-:S03]  /*7e80*/  FMNMX R125, RZ, R64, !PT ;  /* 0x00000040ff7d7209 */ /* 0x001fc60007800000 */
[----:B------:R-:W-:Y:S04]  /*7e90*/  STG.E desc[UR12][R122.64+-0xec], R71 ;  /* 0xffff14477a007986 */ /* 0x000fe8000c10190c */
[----:B------:R0:W-:Y:S04]  /*7ea0*/  STG.E desc[UR12][R122.64+-0xe8], R68 ;  /* 0xffff18447a007986 */ /* 0x0001e8000c10190c */
[----:B-1----:R-:W4:Y:S04]  /*7eb0*/  LDL.128 R64, [R113+-0x1680] ;  /* 0xffe9800071407983 */ /* 0x002f280000100c00 */
[----:B0-----:R-:W4:Y:S01]  /*7ec0*/  LDL.128 R68, [R113] ;  /* 0x0000000071447983 */ /* 0x001f220000100c00 */
[----:B------:R-:W-:Y:S01]  /*7ed0*/  FADD R20, R5, R20 ;  /* 0x0000001405147221 */ /* 0x000fe20000000000 */
[----:B------:R-:W-:Y:S01]  /*7ee0*/  FADD R23, R8, R23 ;  /* 0x0000001708177221 */ /* 0x000fe20000000000 */
[----:B------:R-:W-:Y:S01]  /*7ef0*/  FADD R24, R11, R24 ;  /* 0x000000180b187221 */ /* 0x000fe20000000000 */
[----:B------:R-:W-:-:S02]  /*7f00*/  FADD R28, R13, R28 ;  /* 0x0000001c0d1c7221 */ /* 0x000fc40000000000 */
[----:B------:R-:W-:Y:S02]  /*7f10*/  FMNMX R21, RZ, R20, !PT ;  /* 0x00000014ff157209 */ /* 0x000fe40007800000 */
[----:B------:R-:W-:Y:S01]  /*7f20*/  FMNMX R23, RZ, R23, !PT ;  /* 0x00000017ff177209 */ /* 0x000fe20007800000 */
[----:B------:R-:W-:Y:S02]  /*7f30*/  FADD R25, R10, R25 ;  /* 0x000000190a197221 */ /* 0x000fe40000000000 */
[----:B------:R0:W-:Y:S01]  /*7f40*/  STG.E desc[UR12][R122.64+0x10], R21 ;  /* 0x000010157a007986 */ /* 0x0001e2000c10190c */
[----:B------:R-:W-:Y:S01]  /*7f50*/  FADD R30, R17, R30 ;  /* 0x0000001e111e7221 */ /* 0x000fe20000000000 */
[----:B------:R-:W-:Y:S02]  /*7f60*/  FADD R34, R75, R34 ;  /* 0x000000224b227221 */ /* 0x000fe40000000000 */
[----:B------:R1:W-:Y:S01]  /*7f70*/  STG.E desc[UR12][R122.64+0x1c], R23 ;  /* 0x00001c177a007986 */ /* 0x0003e2000c10190c */
[----:B------:R-:W-:-:S02]  /*7f80*/  FMNMX R25, RZ, R25, !PT ;  /* 0x00000019ff197209 */ /* 0x000fc40007800000 */
[----:B0-----:R-:W-:Y:S02]  /*7f90*/  FMNMX R21, RZ, R24, !PT ;  /* 0x00000018ff157209 */ /* 0x001fe40007800000 */
[----:B-1----:R-:W-:-:S03]  /*7fa0*/  FMNMX R23, RZ, R28, !PT ;  /* 0x0000001cff177209 */ /* 0x002fc60007800000 */
[----:B------:R0:W-:Y:S01]  /*7fb0*/  STG.E desc[UR12][R122.64+-0xe0], R21 ;  /* 0xffff20157a007986 */ /* 0x0001e2000c10190c */
[----:B------:R-:W-:Y:S01]  /*7fc0*/  FADD R27, R14, R27 ;  /* 0x0000001b0e1b7221 */ /* 0x000fe20000000000 */
[----:B------:R-:W-:Y:S02]  /*7fd0*/  FADD R32, R19, R32 ;  /* 0x0000002013207221 */ /* 0x000fe40000000000 */
[----:B------:R1:W-:Y:S01]  /*7fe0*/  STG.E desc[UR12][R122.64+0x20], R23 ;  /* 0x000020177a007986 */ /* 0x0003e2000c10190c */
[----:B------:R-:W-:Y:S01]  /*7ff0*/  FADD R36, R73, R36 ;  /* 0x0000002449247221 */ /* 0x000fe20000000000 */
[----:B------:R-:W-:Y:S01]  /*8000*/  FADD R40, R79, R40 ;  /* 0x000000284f287221 */ /* 0x000fe20000000000 */
[----:B0-----:R-:W-:Y:S02]  /*8010*/  FMNMX R21, RZ, R30, !PT ;  /* 0x0000001eff157209 */ /* 0x001fe40007800000 */
[----:B-1----:R-:W-:Y:S01]  /*8020*/  FMNMX R23, RZ, R34, !PT ;  /* 0x00000022ff177209 */ /* 0x002fe20007800000 */
[----:B------:R0:W-:Y:S01]  /*8030*/  STG.E desc[UR12][R122.64+-0xdc], R25 ;  /* 0xffff24197a007986 */ /* 0x0001e2000c10190c */
[----:B------:R-:W-:Y:S01]  /*8040*/  FMNMX R27, RZ, R27, !PT ;  /* 0x0000001bff1b7209 */ /* 0x000fe20007800000 */
[----:B------:R-:W-:-:S02]  /*8050*/  FADD R38, R77, R38 ;  /* 0x000000264d267221 */ /* 0x000fc40000000000 */
[----:B------:R1:W-:Y:S01]  /*8060*/  STG.E desc[UR12][R122.64+0x28], R21 ;  /* 0x000028157a007986 */ /* 0x0003e2000c10190c */
[----:B------:R-:W-:Y:S01]  /*8070*/  FADD R42, R83, R42 ;  /* 0x0000002a532a7221 */ /* 0x000fe20000000000 */
[----:B------:R-:W-:Y:S02]  /*8080*/  FADD R44, R81, R44 ;  /* 0x0000002c512c7221 */ /* 0x000fe40000000000 */
[----:B------:R1:W-:Y:S01]  /*8090*/  STG.E desc[UR12][R122.64+-0xc8], R23 ;  /* 0xffff38177a007986 */ /* 0x0003e2000c10190c */
[----:B------:R-:W-:Y:S01]  /*80a0*/  FADD R46, R85, R46 ;  /* 0x0000002e552e7221 */ /* 0x000fe20000000000 */
[----:B0-----:R-:W-:Y:S02]  /*80b0*/  FMNMX R25, RZ, R32, !PT ;  /* 0x00000020ff197209 */ /* 0x001fe40007800000 */
[----:B-1----:R-:W-:Y:S02]  /*80c0*/  FMNMX R21, RZ, R36, !PT ;  /* 0x00000024ff157209 */ /* 0x002fe40007800000 */
[----:B------:R-:W-:Y:S01]  /*80d0*/  FMNMX R23, RZ, R40, !PT ;  /* 0x00000028ff177209 */ /* 0x000fe20007800000 */
[----:B------:R0:W-:Y:S04]  /*80e0*/  STG.E desc[UR12][R122.64+-0xd4], R27 ;  /* 0xffff2c1b7a007986 */ /* 0x0001e8000c10190c */
[----:B------:R1:W-:Y:S04]  /*80f0*/  STG.E desc[UR12][R122.64+-0xd0], R25 ;  /* 0xffff30197a007986 */ /* 0x0003e8000c10190c */
[----:B------:R1:W-:Y:S04]  /*8100*/  STG.E desc[UR12][R122.64+0x30], R21 ;  /* 0x000030157a007986 */ /* 0x0003e8000c10190c */
[----:B------:R1:W-:Y:S01]  /*8110*/  STG.E desc[UR12][R122.64+-0xc0], R23 ;  /* 0xffff40177a007986 */ /* 0x0003e2000c10190c */
[----:B0-----:R-:W-:-:S02]  /*8120*/  FMNMX R27, RZ, R42, !PT ;  /* 0x0000002aff1b7209 */ /* 0x001fc40007800000 */
[----:B-1----:R-:W-:Y:S02]  /*8130*/  FMNMX R25, RZ, R38, !PT ;  /* 0x00000026ff197209 */ /* 0x002fe40007800000 */
[----:B------:R-:W-:Y:S02]  /*8140*/  FMNMX R21, RZ, R44, !PT ;  /* 0x0000002cff157209 */ /* 0x000fe40007800000 */
[----:B------:R-:W-:Y:S01]  /*8150*/  FMNMX R23, RZ, R46, !PT ;  /* 0x0000002eff177209 */ /* 0x000fe20007800000 */
[----:B------:R-:W-:Y:S04]  /*8160*/  STG.E desc[UR12][R122.64+0x38], R25 ;  /* 0x000038197a007986 */ /* 0x000fe8000c10190c */
[----:B------:R-:W-:Y:S04]  /*8170*/  STG.E desc[UR12][R122.64+-0xb8], R27 ;  /* 0xffff481b7a007986 */ /* 0x000fe8000c10190c */
[----:B------:R-:W-:Y:S04]  /*8180*/  STG.E desc[UR12][R122.64+0x40], R21 ;  /* 0x000040157a007986 */ /* 0x000fe8000c10190c */
[----:B------:R-:W-:Y:S01]  /*8190*/  STG.E desc[UR12][R122.64+0x48], R23 ;  /* 0x000048177a007986 */ /* 0x000fe2000c10190c */
[----:B------:R-:W-:Y:S01]  /*81a0*/  FADD R22, R9, R22 ;  /* 0x0000001609167221 */ /* 0x000fe20000000000 */
        /* <DEDUP_REMOVED lines=11> */
[----:B------:R0:W-:Y:S01]  /*8260*/  STG.E desc[UR12][R122.64+0x14], R125 ;  /* 0x0000147d7a007986 */ /* 0x0001e2000c10190c */
[----:B------:R-:W-:-:S02]  /*8270*/  FMNMX R22, RZ, R22, !PT ;  /* 0x00000016ff167209 */ /* 0x000fc40007800000 */
[----:B------:R-:W-:Y:S02]  /*8280*/  FMNMX R29, RZ, R29, !PT ;  /* 0x0000001dff1d7209 */ /* 0x000fe40007800000 */
[----:B------:R-:W-:Y:S02]  /*8290*/  FMNMX R31, RZ, R31, !PT ;  /* 0x0000001fff1f7209 */ /* 0x000fe40007800000 */
[----:B------:R-:W-:Y:S02]  /*82a0*/  FMNMX R33, RZ, R33, !PT ;  /* 0x00000021ff217209 */ /* 0x000fe40007800000 */
[----:B------:R-:W-:Y:S02]  /*82b0*/  FMNMX R35, RZ, R35, !PT ;  /* 0x00000023ff237209 */ /* 0x000fe40007800000 */
[----:B------:R-:W-:Y:S02]  /*82c0*/  FMNMX R37, RZ, R37, !PT ;  /* 0x00000025ff257209 */ /* 0x000fe40007800000 */
[----:B0-----:R-:W-:-:S02]  /*82d0*/  FMNMX R125, RZ, R26, !PT ;  /* 0x0000001aff7d7209 */ /* 0x001fc40007800000 */
[----:B------:R-:W-:Y:S02]  /*82e0*/  FMNMX R39, RZ, R39, !PT ;  /* 0x00000027ff277209 */ /* 0x000fe40007800000 */
[----:B------:R-:W-:Y:S02]  /*82f0*/  FMNMX R41, RZ, R41, !PT ;  /* 0x00000029ff297209 */ /* 0x000fe40007800000 */
[----:B------:R-:W-:Y:S02]  /*8300*/  FMNMX R43, RZ, R43, !PT ;  /* 0x0000002bff2b7209 */ /* 0x000fe40007800000 */
[----:B------:R-:W-:Y:S02]  /*8310*/  FMNMX R45, RZ, R45, !PT ;  /* 0x0000002dff2d7209 */ /* 0x000fe40007800000 */
[----:B------:R-:W-:Y:S01]  /*8320*/  FMNMX R47, RZ, R47, !PT ;  /* 0x0000002fff2f7209 */ /* 0x000fe20007800000 */
[----:B------:R-:W-:Y:S04]  /*8330*/  STG.E desc[UR12][R122.64+-0xe4], R124 ;  /* 0xffff1c7c7a007986 */ /* 0x000fe8000c10190c */
        /* <DEDUP_REMOVED lines=11> */
[----:B------:R-:W-:Y:S01]  /*83f0*/  STG.E desc[UR12][R122.64+0x4c], R47 ;  /* 0x00004c2f7a007986 */ /* 0x000fe2000c10190c */
[----:B------:R-:W-:-:S04]  /*8400*/  UIADD3 UR4, UPT, UPT, UR4, 0x1, URZ ;  /* 0x0000000104047890 */ /* 0x000fc8000fffe0ff */
[----:B------:R-:W-:Y:S01]  /*8410*/  UISETP.NE.AND UP0, UPT, UR4, 0xf, UPT ;  /* 0x0000000f0400788c */ /* 0x000fe2000bf05270 */
[----:B--2---:R-:W-:Y:S01]  /*8420*/  FADD R48, R87, R48 ;  /* 0x0000003057307221 */ /* 0x004fe20000000000 */
[----:B------:R-:W-:-:S04]  /*8430*/  FADD R50, R91, R50 ;  /* 0x000000325b327221 */ /* 0x000fc80000000000 */
[----:B------:R-:W-:Y:S01]  /*8440*/  FMNMX R25, RZ, R48, !PT ;  /* 0x00000030ff197209 */ /* 0x000fe20007800000 */
[----:B---3--:R-:W-:Y:S01]  /*8450*/  FADD R52, R89, R52 ;  /* 0x0000003459347221 */ /* 0x008fe20000000000 */
[----:B------:R-:W-:Y:S01]  /*8460*/  FADD R54, R93, R54 ;  /* 0x000000365d367221 */ /* 0x000fe20000000000 */
[----:B------:R-:W-:-:S03]  /*8470*/  FMNMX R27, RZ, R50, !PT ;  /* 0x00000032ff1b7209 */ /* 0x000fc60007800000 */
[----:B------:R-:W-:Y:S02]  /*8480*/  FMNMX R21, RZ, R52, !PT ;  /* 0x00000034ff157209 */ /* 0x000fe40007800000 */
[----:B------:R-:W-:Y:S01]  /*8490*/  FMNMX R23, RZ, R54, !PT ;  /* 0x00000036ff177209 */ /* 0x000fe20007800000 */
[----:B------:R-:W-:Y:S01]  /*84a0*/  STG.E desc[UR12][R122.64+-0xb0], R25 ;  /* 0xffff50197a007986 */ /* 0x000fe2000c10190c */
[----:B------:R-:W-:Y:S01]  /*84b0*/  FADD R49, R86, R49 ;  /* 0x0000003156317221 */ /* 0x000fe20000000000 */
[----:B------:R-:W-:Y:S02]  /*84c0*/  FADD R51, R90, R51 ;  /* 0x000000335a337221 */ /* 0x000fe40000000000 */
[----:B------:R-:W-:Y:S01]  /*84d0*/  STG.E desc[UR12][R122.64+-0xa8], R27 ;  /* 0xffff581b7a007986 */ /* 0x000fe2000c10190c */
[----:B------:R-:W-:Y:S01]  /*84e0*/  FADD R53, R88, R53 ;  /* 0x0000003558357221 */ /* 0x000fe20000000000 */
[----:B------:R-:W-:Y:S02]  /*84f0*/  FADD R55, R92, R55 ;  /* 0x000000375c377221 */ /* 0x000fe40000000000 */
[----:B------:R0:W-:Y:S04]  /*8500*/  STG.E desc[UR12][R122.64+0x50], R21 ;  /* 0x000050157a007986 */ /* 0x0001e8000c10190c */
[----:B------:R1:W-:Y:S01]  /*8510*/  STG.E desc[UR12][R122.64+0x58], R23 ;  /* 0x000058177a007986 */ /* 0x0003e2000c10190c */
[----:B----4-:R-:W-:Y:S01]  /*8520*/  FADD R60, R97, R60 ;  /* 0x0000003c613c7221 */ /* 0x010fe20000000000 */
[----:B------:R-:W-:Y:S01]  /*8530*/  FADD R62, R101, R62 ;  /* 0x0000003e653e7221 */ /* 0x000fe20000000000 */
[----:B------:R-:W-:Y:S01]  /*8540*/  FADD R56, R95, R56 ;  /* 0x000000385f387221 */ /* 0x000fe20000000000 */
[----:B------:R-:W-:-:S02]  /*8550*/  FADD R58, R99, R58 ;  /* 0x0000003a633a7221 */ /* 0x000fc40000000000 */
[----:B0-----:R-:W-:Y:S01]  /*8560*/  FMNMX R21, RZ, R60, !PT ;  /* 0x0000003cff157209 */ /* 0x001fe20007800000 */
[----:B------:R-:W-:Y:S01]  /*8570*/  FADD R57, R94, R57 ;  /* 0x000000395e397221 */ /* 0x000fe20000000000 */
[----:B-1----:R-:W-:Y:S01]  /*8580*/  FMNMX R23, RZ, R62, !PT ;  /* 0x0000003eff177209 */ /* 0x002fe20007800000 */
[----:B------:R-:W-:Y:S01]  /*8590*/  FADD R59, R98, R59 ;  /* 0x0000003b623b7221 */ /* 0x000fe20000000000 */
[----:B------:R-:W-:Y:S01]  /*85a0*/  FMNMX R25, RZ, R56, !PT ;  /* 0x00000038ff197209 */ /* 0x000fe20007800000 */
[----:B------:R-:W-:Y:S01]  /*85b0*/  FADD R61, R96, R61 ;  /* 0x0000003d603d7221 */ /* 0x000fe20000000000 */
[----:B------:R-:W-:Y:S01]  /*85c0*/  FMNMX R27, RZ, R58, !PT ;  /* 0x0000003aff1b7209 */ /* 0x000fe20007800000 */
[----:B------:R-:W-:Y:S01]  /*85d0*/  FADD R63, R100, R63 ;  /* 0x0000003f643f7221 */ /* 0x000fe20000000000 */
[----:B------:R-:W-:Y:S01]  /*85e0*/  STG.E desc[UR12][R122.64+0x60], R21 ;  /* 0x000060157a007986 */ /* 0x000fe2000c10190c */
[----:B------:R-:W-:Y:S02]  /*85f0*/  FMNMX R49, RZ, R49, !PT ;  /* 0x00000031ff317209 */ /* 0x000fe40007800000 */
[----:B------:R-:W-:Y:S01]  /*8600*/  FMNMX R51, RZ, R51, !PT ;  /* 0x00000033ff337209 */ /* 0x000fe20007800000 */
[----:B------:R0:W-:Y:S01]  /*8610*/  STG.E desc[UR12][R122.64+-0xa0], R25 ;  /* 0xffff60197a007986 */ /* 0x0001e2000c10190c */
[----:B------:R-:W-:-:S02]  /*8620*/  FMNMX R53, RZ, R53, !PT ;  /* 0x00000035ff357209 */ /* 0x000fc40007800000 */
[----:B------:R-:W-:Y:S01]  /*8630*/  FMNMX R55, RZ, R55, !PT ;  /* 0x00000037ff377209 */ /* 0x000fe20007800000 */
[----:B------:R1:W-:Y:S01]  /*8640*/  STG.E desc[UR12][R122.64+-0x98], R27 ;  /* 0xffff681b7a007986 */ /* 0x0003e2000c10190c */
[----:B------:R-:W-:Y:S02]  /*8650*/  FMNMX R57, RZ, R57, !PT ;  /* 0x00000039ff397209 */ /* 0x000fe40007800000 */
[----:B------:R-:W-:Y:S01]  /*8660*/  FMNMX R59, RZ, R59, !PT ;  /* 0x0000003bff3b7209 */ /* 0x000fe20007800000 */
[----:B------:R2:W-:Y:S01]  /*8670*/  STG.E desc[UR12][R122.64+0x68], R23 ;  /* 0x000068177a007986 */ /* 0x0005e2000c10190c */
[----:B------:R-:W-:Y:S01]  /*8680*/  FMNMX R61, RZ, R61, !PT ;  /* 0x0000003dff3d7209 */ /* 0x000fe20007800000 */
        /* <DEDUP_REMOVED lines=8> */
[----:B------:R-:W-:-:S02]  /*8710*/  FMNMX R63, RZ, R63, !PT ;  /* 0x0000003fff3f7209 */ /* 0x000fc40007800000 */
[----:B0-----:R-:W-:Y:S02]  /*8720*/  FMNMX R25, RZ, R64, !PT ;  /* 0x00000040ff197209 */ /* 0x001fe40007800000 */
[----:B------:R-:W-:Y:S02]  /*8730*/  FMNMX R65, RZ, R65, !PT ;  /* 0x00000041ff417209 */ /* 0x000fe40007800000 */
[----:B-1----:R-:W-:Y:S02]  /*8740*/  FMNMX R27, RZ, R66, !PT ;  /* 0x00000042ff1b7209 */ /* 0x002fe40007800000 */
[----:B------:R-:W-:Y:S02]  /*8750*/  FMNMX R67, RZ, R67, !PT ;  /* 0x00000043ff437209 */ /* 0x000fe40007800000 */
[----:B------:R-:W-:Y:S02]  /*8760*/  FMNMX R21, RZ, R68, !PT ;  /* 0x00000044ff157209 */ /* 0x000fe40007800000 */
[----:B------:R-:W-:-:S02]  /*8770*/  FMNMX R69, RZ, R69, !PT ;  /* 0x00000045ff457209 */ /* 0x000fc40007800000 */
[----:B--2---:R-:W-:Y:S02]  /*8780*/  FMNMX R23, RZ, R70, !PT ;  /* 0x00000046ff177209 */ /* 0x004fe40007800000 */
[----:B------:R-:W-:Y:S01]  /*8790*/  FMNMX R71, RZ, R71, !PT ;  /* 0x00000047ff477209 */ /* 0x000fe20007800000 */
[----:B------:R0:W-:Y:S04]  /*87a0*/  STG.E desc[UR12][R122.64+-0xac], R49 ;  /* 0xffff54317a007986 */ /* 0x0001e8000c10190c */
        /* <DEDUP_REMOVED lines=14> */
[----:B------:R0:W-:Y:S01]  /*8890*/  STG.E desc[UR12][R122.64+0x7c], R71 ;  /* 0x00007c477a007986 */ /* 0x0001e2000c10190c */
[----:B------:R-:W-:-:S02]  /*88a0*/  IADD3 R113, PT, PT, R113, 0x80, RZ ;  /* 0x0000008071717810 */ /* 0x000fc40007ffe0ff */
[----:B------:R-:W-:Y:S01]  /*88b0*/  IADD3 R112, PT, PT, R112, 0x80, RZ ;  /* 0x0000008070707810 */ /* 0x000fe20007ffe0ff */
[----:B------:R-:W-:Y:S06]  /*88c0*/  BRA.U UP0, `(.L_x_78) ;  /* 0xfffffff100a07547 */ /* 0x000fec000b83ffff */
[----:B------:R-:W-:Y:S05]  /*88d0*/  @P0 BRA `(.L_x_79) ;  /* 0xfffffff000880947 */ /* 0x000fea000383ffff */
[----:B------:R-:W-:Y:S05]  /*88e0*/  EXIT ;  /* 0x000000000000794d */ /* 0x000fea0003800000 */
.L_x_80:
[----:B------:R-:W-:-:S00]  /*88f0*/  BRA `(.L_x_80) ;  /* 0xfffffffc00fc7947 */ /* 0x000fc0000383ffff */
[----:B------:R-:W-:-:S00]  /*8900*/  NOP ;  /* 0x0000000000007918 */ /* 0x000fc00000000000 */
[----:B------:R-:W-:-:S00]  /*8910*/  NOP ;  /* 0x0000000000007918 */ /* 0x000fc00000000000 */
[----:B------:R-:W-:-:S00]  /*8920*/  NOP ;  /* 0x0000000000007918 */ /* 0x000fc00000000000 */
[----:B------:R-:W-:-:S00]  /*8930*/  NOP ;  /* 0x0000000000007918 */ /* 0x000fc00000000000 */
[----:B------:R-:W-:-:S00]  /*8940*/  NOP ;  /* 0x0000000000007918 */ /* 0x000fc00000000000 */
[----:B------:R-:W-:-:S00]  /*8950*/  NOP ;  /* 0x0000000000007918 */ /* 0x000fc00000000000 */
[----:B------:R-:W-:-:S00]  /*8960*/  NOP ;  /* 0x0000000000007918 */ /* 0x000fc00000000000 */
[----:B------:R-:W-:-:S00]  /*8970*/  NOP ;  /* 0x0000000000007918 */ /* 0x000fc00000000000 */
.L_x_81:


//--------------------- .nv.shared.my_kernel_kernel0 --------------------------
	.section	.nv.shared.my_kernel_kernel0,"aw",@nobits
	.sectionflags	@""
	.align	4
.nv.shared.my_kernel_kernel0:
	.zero		17968


//--------------------- .nv.shared.reserved.0     --------------------------
	.section	.nv.shared.reserved.0,"aw",@nobits
	.weak		__nv_reservedSMEM_offset_0_alias
	.size		__nv_reservedSMEM_offset_0_alias, 0, 64
	.other		__nv_reservedSMEM_offset_0_alias,@"STO_CUDA_RESERVED_SHARED STV_DEFAULT"
__nv_reservedSMEM_offset_0_alias:
	.zero		0
	.zero		64


//--------------------- .nv.constant0.my_kernel_kernel0 --------------------------
	.section	.nv.constant0.my_kernel_kernel0,"a",@progbits
	.sectionflags	@""
	.align	4
.nv.constant0.my_kernel_kernel0:
	.zero		928


//--------------------- SYMBOLS --------------------------

	.type		.nv.reservedSmem.offset0,@object
	.size		.nv.reservedSmem.offset0,0x4
	.type		.nv.reservedSmem.cap,@object
	.size		.nv.reservedSmem.cap,0x4
